//
// Generated by NVIDIA NVVM Compiler
//
// Compiler Build ID: CL-36424714
// Cuda compilation tools, release 13.0, V13.0.88
// Based on NVVM 20.0.0
//

.version 9.0
.target sm_100
.address_size 64

	// .globl	_Z14UpdatePositionP4Body
.global .align 8 .f64 kDeltaT = 0d3FF0000000000000;
.global .align 8 .f64 kGravitationalConstant = 0d3DD2589EFFED8ACC;
.global .align 8 .f64 kEpsilon;

.visible .entry _Z14UpdatePositionP4Body(
	.param .u64 .ptr .align 1 _Z14UpdatePositionP4Body_param_0
)
{
	.reg .pred 	%p<2>;
	.reg .b32 	%r<5>;
	.reg .b64 	%rd<5>;
	.reg .b64 	%fd<10>;

	ld.param.u64 	%rd1, [_Z14UpdatePositionP4Body_param_0];
	mov.u32 	%r2, %tid.x;
	mov.u32 	%r3, %ctaid.x;
	mov.u32 	%r4, %ntid.x;
	mad.lo.s32 	%r1, %r3, %r4, %r2;
	setp.gt.s32 	%p1, %r1, 2;
	@%p1 bra 	$L__BB0_2;
	cvta.to.global.u64 	%rd2, %rd1;
	mul.wide.s32 	%rd3, %r1, 96;
	add.s64 	%rd4, %rd2, %rd3;
	ld.global.f64 	%fd1, [%rd4+24];
	ld.global.f64 	%fd2, [%rd4+32];
	ld.global.f64 	%fd3, [%rd4+40];
	ld.global.f64 	%fd4, [%rd4];
	add.f64 	%fd5, %fd1, %fd4;
	ld.global.f64 	%fd6, [%rd4+8];
	add.f64 	%fd7, %fd2, %fd6;
	ld.global.f64 	%fd8, [%rd4+16];
	add.f64 	%fd9, %fd3, %fd8;
	st.global.f64 	[%rd4], %fd5;
	st.global.f64 	[%rd4+8], %fd7;
	st.global.f64 	[%rd4+16], %fd9;
$L__BB0_2:
	ret;

}
	// .globl	_Z18UpdateVelocityHalfP4Body
.visible .entry _Z18UpdateVelocityHalfP4Body(
	.param .u64 .ptr .align 1 _Z18UpdateVelocityHalfP4Body_param_0
)
{
	.reg .pred 	%p<2>;
	.reg .b32 	%r<5>;
	.reg .b64 	%rd<5>;
	.reg .b64 	%fd<10>;

	ld.param.u64 	%rd1, [_Z18UpdateVelocityHalfP4Body_param_0];
	mov.u32 	%r2, %tid.x;
	mov.u32 	%r3, %ctaid.x;
	mov.u32 	%r4, %ntid.x;
	mad.lo.s32 	%r1, %r3, %r4, %r2;
	setp.gt.s32 	%p1, %r1, 2;
	@%p1 bra 	$L__BB1_2;
	cvta.to.global.u64 	%rd2, %rd1;
	mul.wide.s32 	%rd3, %r1, 96;
	add.s64 	%rd4, %rd2, %rd3;
	ld.global.f64 	%fd1, [%rd4+48];
	ld.global.f64 	%fd2, [%rd4+56];
	ld.global.f64 	%fd3, [%rd4+64];
	ld.global.f64 	%fd4, [%rd4+24];
	fma.rn.f64 	%fd5, %fd1, 0d3FE0000000000000, %fd4;
	ld.global.f64 	%fd6, [%rd4+32];
	fma.rn.f64 	%fd7, %fd2, 0d3FE0000000000000, %fd6;
	ld.global.f64 	%fd8, [%rd4+40];
	fma.rn.f64 	%fd9, %fd3, 0d3FE0000000000000, %fd8;
	st.global.f64 	[%rd4+24], %fd5;
	st.global.f64 	[%rd4+32], %fd7;
	st.global.f64 	[%rd4+40], %fd9;
$L__BB1_2:
	ret;

}
	// .globl	_Z9DeriveAccP4Body
.visible .entry _Z9DeriveAccP4Body(
	.param .u64 .ptr .align 1 _Z9DeriveAccP4Body_param_0
)
{
	.reg .pred 	%p<5>;
	.reg .b32 	%r<5>;
	.reg .b64 	%rd<6>;
	.reg .b64 	%fd<111>;

	ld.param.u64 	%rd3, [_Z9DeriveAccP4Body_param_0];
	cvta.to.global.u64 	%rd1, %rd3;
	mov.u32 	%r2, %tid.x;
	mov.u32 	%r3, %ctaid.x;
	mov.u32 	%r4, %ntid.x;
	mad.lo.s32 	%r1, %r3, %r4, %r2;
	setp.gt.s32 	%p1, %r1, 2;
	@%p1 bra 	$L__BB2_5;
	mul.wide.s32 	%rd4, %r1, 96;
	add.s64 	%rd5, %rd1, %rd4;
	add.s64 	%rd2, %rd5, 48;
	setp.eq.s32 	%p2, %r1, 0;
	ld.global.f64 	%fd1, [%rd5];
	ld.global.f64 	%fd2, [%rd5+8];
	ld.global.f64 	%fd3, [%rd5+16];
	ld.global.f64 	%fd4, [%rd5+72];
	mov.f64 	%fd108, 0d0000000000000000;
	mov.f64 	%fd109, %fd108;
	mov.f64 	%fd110, %fd108;
	@%p2 bra 	$L__BB2_3;
	ld.global.f64 	%fd18, [%rd1];
	sub.f64 	%fd19, %fd18, %fd1;
	ld.global.f64 	%fd20, [%rd1+8];
	sub.f64 	%fd21, %fd20, %fd2;
	ld.global.f64 	%fd22, [%rd1+16];
	sub.f64 	%fd23, %fd22, %fd3;
	mul.f64 	%fd24, %fd21, %fd21;
	fma.rn.f64 	%fd25, %fd19, %fd19, %fd24;
	fma.rn.f64 	%fd26, %fd23, %fd23, %fd25;
	sqrt.rn.f64 	%fd27, %fd26;
	mul.f64 	%fd28, %fd19, 0d3DD2589EFFED8ACC;
	mul.f64 	%fd29, %fd21, 0d3DD2589EFFED8ACC;
	mul.f64 	%fd30, %fd23, 0d3DD2589EFFED8ACC;
	mul.f64 	%fd31, %fd28, %fd4;
	mul.f64 	%fd32, %fd29, %fd4;
	mul.f64 	%fd33, %fd4, %fd30;
	ld.global.f64 	%fd34, [%rd1+72];
	mul.f64 	%fd35, %fd31, %fd34;
	mul.f64 	%fd36, %fd32, %fd34;
	mul.f64 	%fd37, %fd34, %fd33;
	mul.f64 	%fd38, %fd27, %fd27;
	mul.f64 	%fd39, %fd27, %fd38;
	div.rn.f64 	%fd40, %fd35, %fd39;
	div.rn.f64 	%fd41, %fd36, %fd39;
	div.rn.f64 	%fd42, %fd37, %fd39;
	div.rn.f64 	%fd43, %fd40, %fd4;
	div.rn.f64 	%fd44, %fd41, %fd4;
	div.rn.f64 	%fd45, %fd42, %fd4;
	add.f64 	%fd110, %fd43, 0d0000000000000000;
	add.f64 	%fd109, %fd44, 0d0000000000000000;
	add.f64 	%fd108, %fd45, 0d0000000000000000;
	setp.eq.s32 	%p3, %r1, 1;
	@%p3 bra 	$L__BB2_4;
$L__BB2_3:
	ld.global.f64 	%fd46, [%rd1+96];
	sub.f64 	%fd47, %fd46, %fd1;
	ld.global.f64 	%fd48, [%rd1+104];
	sub.f64 	%fd49, %fd48, %fd2;
	ld.global.f64 	%fd50, [%rd1+112];
	sub.f64 	%fd51, %fd50, %fd3;
	mul.f64 	%fd52, %fd49, %fd49;
	fma.rn.f64 	%fd53, %fd47, %fd47, %fd52;
	fma.rn.f64 	%fd54, %fd51, %fd51, %fd53;
	sqrt.rn.f64 	%fd55, %fd54;
	mul.f64 	%fd56, %fd47, 0d3DD2589EFFED8ACC;
	mul.f64 	%fd57, %fd49, 0d3DD2589EFFED8ACC;
	mul.f64 	%fd58, %fd51, 0d3DD2589EFFED8ACC;
	mul.f64 	%fd59, %fd56, %fd4;
	mul.f64 	%fd60, %fd57, %fd4;
	mul.f64 	%fd61, %fd4, %fd58;
	ld.global.f64 	%fd62, [%rd1+168];
	mul.f64 	%fd63, %fd59, %fd62;
	mul.f64 	%fd64, %fd60, %fd62;
	mul.f64 	%fd65, %fd62, %fd61;
	mul.f64 	%fd66, %fd55, %fd55;
	mul.f64 	%fd67, %fd55, %fd66;
	div.rn.f64 	%fd68, %fd63, %fd67;
	div.rn.f64 	%fd69, %fd64, %fd67;
	div.rn.f64 	%fd70, %fd65, %fd67;
	div.rn.f64 	%fd71, %fd68, %fd4;
	div.rn.f64 	%fd72, %fd69, %fd4;
	div.rn.f64 	%fd73, %fd70, %fd4;
	add.f64 	%fd110, %fd110, %fd71;
	add.f64 	%fd109, %fd109, %fd72;
	add.f64 	%fd108, %fd108, %fd73;
	st.global.f64 	[%rd2], %fd110;
	st.global.f64 	[%rd2+8], %fd109;
	st.global.f64 	[%rd2+16], %fd108;
	setp.eq.s32 	%p4, %r1, 2;
	@%p4 bra 	$L__BB2_5;
$L__BB2_4:
	ld.global.f64 	%fd74, [%rd1+192];
	sub.f64 	%fd75, %fd74, %fd1;
	ld.global.f64 	%fd76, [%rd1+200];
	sub.f64 	%fd77, %fd76, %fd2;
	ld.global.f64 	%fd78, [%rd1+208];
	sub.f64 	%fd79, %fd78, %fd3;
	mul.f64 	%fd80, %fd77, %fd77;
	fma.rn.f64 	%fd81, %fd75, %fd75, %fd80;
	fma.rn.f64 	%fd82, %fd79, %fd79, %fd81;
	sqrt.rn.f64 	%fd83, %fd82;
	mul.f64 	%fd84, %fd75, 0d3DD2589EFFED8ACC;
	mul.f64 	%fd85, %fd77, 0d3DD2589EFFED8ACC;
	mul.f64 	%fd86, %fd79, 0d3DD2589EFFED8ACC;
	mul.f64 	%fd87, %fd84, %fd4;
	mul.f64 	%fd88, %fd85, %fd4;
	mul.f64 	%fd89, %fd4, %fd86;
	ld.global.f64 	%fd90, [%rd1+264];
	mul.f64 	%fd91, %fd87, %fd90;
	mul.f64 	%fd92, %fd88, %fd90;
	mul.f64 	%fd93, %fd90, %fd89;
	mul.f64 	%fd94, %fd83, %fd83;
	mul.f64 	%fd95, %fd83, %fd94;
	div.rn.f64 	%fd96, %fd91, %fd95;
	div.rn.f64 	%fd97, %fd92, %fd95;
	div.rn.f64 	%fd98, %fd93, %fd95;
	div.rn.f64 	%fd99, %fd96, %fd4;
	div.rn.f64 	%fd100, %fd97, %fd4;
	div.rn.f64 	%fd101, %fd98, %fd4;
	add.f64 	%fd102, %fd110, %fd99;
	add.f64 	%fd103, %fd109, %fd100;
	add.f64 	%fd104, %fd108, %fd101;
	st.global.f64 	[%rd2], %fd102;
	st.global.f64 	[%rd2+8], %fd103;
	st.global.f64 	[%rd2+16], %fd104;
$L__BB2_5:
	ret;

}
	// .globl	_Z18CalculatePotentialP4Body
.visible .entry _Z18CalculatePotentialP4Body(
	.param .u64 .ptr .align 1 _Z18CalculatePotentialP4Body_param_0
)
{
	.reg .pred 	%p<5>;
	.reg .b32 	%r<5>;
	.reg .b64 	%rd<6>;
	.reg .b64 	%fd<55>;

	ld.param.u64 	%rd3, [_Z18CalculatePotentialP4Body_param_0];
	cvta.to.global.u64 	%rd1, %rd3;
	mov.u32 	%r2, %tid.x;
	mov.u32 	%r3, %ctaid.x;
	mov.u32 	%r4, %ntid.x;
	mad.lo.s32 	%r1, %r3, %r4, %r2;
	setp.gt.s32 	%p1, %r1, 2;
	@%p1 bra 	$L__BB3_5;
	mul.wide.s32 	%rd4, %r1, 96;
	add.s64 	%rd5, %rd1, %rd4;
	add.s64 	%rd2, %rd5, 80;
	setp.eq.s32 	%p2, %r1, 0;
	ld.global.f64 	%fd1, [%rd5+72];
	ld.global.f64 	%fd2, [%rd5];
	ld.global.f64 	%fd3, [%rd5+8];
	ld.global.f64 	%fd4, [%rd5+16];
	mov.f64 	%fd54, 0d0000000000000000;
	@%p2 bra 	$L__BB3_3;
	mul.f64 	%fd10, %fd1, 0dBDD2589EFFED8ACC;
	ld.global.f64 	%fd11, [%rd1+72];
	mul.f64 	%fd12, %fd10, %fd11;
	ld.global.f64 	%fd13, [%rd1];
	sub.f64 	%fd14, %fd13, %fd2;
	ld.global.f64 	%fd15, [%rd1+8];
	sub.f64 	%fd16, %fd15, %fd3;
	ld.global.f64 	%fd17, [%rd1+16];
	sub.f64 	%fd18, %fd17, %fd4;
	mul.f64 	%fd19, %fd16, %fd16;
	fma.rn.f64 	%fd20, %fd14, %fd14, %fd19;
	fma.rn.f64 	%fd21, %fd18, %fd18, %fd20;
	sqrt.rn.f64 	%fd22, %fd21;
	div.rn.f64 	%fd23, %fd12, %fd22;
	add.f64 	%fd54, %fd23, 0d0000000000000000;
	setp.eq.s32 	%p3, %r1, 1;
	@%p3 bra 	$L__BB3_4;
$L__BB3_3:
	mul.f64 	%fd24, %fd1, 0dBDD2589EFFED8ACC;
	ld.global.f64 	%fd25, [%rd1+168];
	mul.f64 	%fd26, %fd24, %fd25;
	ld.global.f64 	%fd27, [%rd1+96];
	sub.f64 	%fd28, %fd27, %fd2;
	ld.global.f64 	%fd29, [%rd1+104];
	sub.f64 	%fd30, %fd29, %fd3;
	ld.global.f64 	%fd31, [%rd1+112];
	sub.f64 	%fd32, %fd31, %fd4;
	mul.f64 	%fd33, %fd30, %fd30;
	fma.rn.f64 	%fd34, %fd28, %fd28, %fd33;
	fma.rn.f64 	%fd35, %fd32, %fd32, %fd34;
	sqrt.rn.f64 	%fd36, %fd35;
	div.rn.f64 	%fd37, %fd26, %fd36;
	add.f64 	%fd54, %fd54, %fd37;
	st.global.f64 	[%rd2], %fd54;
	setp.eq.s32 	%p4, %r1, 2;
	@%p4 bra 	$L__BB3_5;
$L__BB3_4:
	mul.f64 	%fd38, %fd1, 0dBDD2589EFFED8ACC;
	ld.global.f64 	%fd39, [%rd1+264];
	mul.f64 	%fd40, %fd38, %fd39;
	ld.global.f64 	%fd41, [%rd1+192];
	sub.f64 	%fd42, %fd41, %fd2;
	ld.global.f64 	%fd43, [%rd1+200];
	sub.f64 	%fd44, %fd43, %fd3;
	ld.global.f64 	%fd45, [%rd1+208];
	sub.f64 	%fd46, %fd45, %fd4;
	mul.f64 	%fd47, %fd44, %fd44;
	fma.rn.f64 	%fd48, %fd42, %fd42, %fd47;
	fma.rn.f64 	%fd49, %fd46, %fd46, %fd48;
	sqrt.rn.f64 	%fd50, %fd49;
	div.rn.f64 	%fd51, %fd40, %fd50;
	add.f64 	%fd52, %fd54, %fd51;
	st.global.f64 	[%rd2], %fd52;
$L__BB3_5:
	ret;

}
	// .globl	_Z16CalculateKineticP4Body
.visible .entry _Z16CalculateKineticP4Body(
	.param .u64 .ptr .align 1 _Z16CalculateKineticP4Body_param_0
)
{
	.reg .pred 	%p<2>;
	.reg .b32 	%r<5>;
	.reg .b64 	%rd<5>;
	.reg .b64 	%fd<12>;

	ld.param.u64 	%rd1, [_Z16CalculateKineticP4Body_param_0];
	mov.u32 	%r2, %tid.x;
	mov.u32 	%r3, %ctaid.x;
	mov.u32 	%r4, %ntid.x;
	mad.lo.s32 	%r1, %r3, %r4, %r2;
	setp.gt.s32 	%p1, %r1, 2;
	@%p1 bra 	$L__BB4_2;
	cvta.to.global.u64 	%rd2, %rd1;
	mul.wide.s32 	%rd3, %r1, 96;
	add.s64 	%rd4, %rd2, %rd3;
	ld.global.f64 	%fd1, [%rd4+72];
	mul.f64 	%fd2, %fd1, 0d3FE0000000000000;
	ld.global.f64 	%fd3, [%rd4+24];
	ld.global.f64 	%fd4, [%rd4+32];
	mul.f64 	%fd5, %fd4, %fd4;
	fma.rn.f64 	%fd6, %fd3, %fd3, %fd5;
	ld.global.f64 	%fd7, [%rd4+40];
	fma.rn.f64 	%fd8, %fd7, %fd7, %fd6;
	sqrt.rn.f64 	%fd9, %fd8;
	mul.f64 	%fd10, %fd2, %fd9;
	mul.f64 	%fd11, %fd10, %fd9;
	st.global.f64 	[%rd4+88], %fd11;
$L__BB4_2:
	ret;

}


// ===== COMPILED SASS (sm_100) =====

	.target	sm_100

	.elftype	@"ET_EXEC"


//--------------------- .note.nv.tkinfo           --------------------------
	.section	.note.nv.tkinfo,"",@"SHT_NOTE"
	.sectionflags	@"SHF_NOTE_NV_TKINFO"
	.tkinfo
        /*0018*/ 	.word	0x00000002
        /*0030*/ 	.string	""
        /*0030*/ 	.string	"ptxas"
        /*0030*/ 	.string	"Cuda compilation tools, release 13.0, V13.0.88"
        /*0030*/ 	.string	"Build cuda_13.0.r13.0/compiler.36424714_0"
        /*0030*/ 	.string	"-arch sm_100 -m 64 "



//--------------------- .note.nv.cuinfo           --------------------------
	.section	.note.nv.cuinfo,"",@"SHT_NOTE"
	.sectionflags	@"SHF_NOTE_NV_CUINFO"
        /*0018*/ 	.short	0x0002
        /*001a*/ 	.short	0x0064
        /*001c*/ 	.short	0x0082
	.zero		2


//--------------------- .nv.info                  --------------------------
	.section	.nv.info,"",@"SHT_CUDA_INFO"
	.align	4


	//----- nvinfo : EIATTR_REGCOUNT
	.align		4
        /*0000*/ 	.byte	0x04, 0x2f
        /*0002*/ 	.short	(.L_4 - .L_3)
	.align		4
.L_3:
        /*0004*/ 	.word	index@(_Z14UpdatePositionP4Body)
        /*0008*/ 	.word	0x00000012


	//----- nvinfo : EIATTR_FRAME_SIZE
	.align		4
.L_4:
        /*000c*/ 	.byte	0x04, 0x11
        /*000e*/ 	.short	(.L_6 - .L_5)
	.align		4
.L_5:
        /*0010*/ 	.word	index@(_Z14UpdatePositionP4Body)
        /*0014*/ 	.word	0x00000000


	//----- nvinfo : EIATTR_REGCOUNT
	.align		4
.L_6:
        /*0018*/ 	.byte	0x04, 0x2f
        /*001a*/ 	.short	(.L_8 - .L_7)
	.align		4
.L_7:
        /*001c*/ 	.word	index@(_Z18UpdateVelocityHalfP4Body)
        /*0020*/ 	.word	0x00000012


	//----- nvinfo : EIATTR_FRAME_SIZE
	.align		4
.L_8:
        /*0024*/ 	.byte	0x04, 0x11
        /*0026*/ 	.short	(.L_10 - .L_9)
	.align		4
.L_9:
        /*0028*/ 	.word	index@(_Z18UpdateVelocityHalfP4Body)
        /*002c*/ 	.word	0x00000000


	//----- nvinfo : EIATTR_REGCOUNT
	.align		4
.L_10:
        /*0030*/ 	.byte	0x04, 0x2f
        /*0032*/ 	.short	(.L_12 - .L_11)
	.align		4
.L_11:
        /*0034*/ 	.word	index@(_Z9DeriveAccP4Body)
        /*0038*/ 	.word	0x00000032


	//----- nvinfo : EIATTR_FRAME_SIZE
	.align		4
.L_12:
        /*003c*/ 	.byte	0x04, 0x11
        /*003e*/ 	.short	(.L_14 - .L_13)
	.align		4
.L_13:
        /*0040*/ 	.word	index@($__internal_4_$__cuda_sm20_dsqrt_rn_f64_mediumpath_v1)
        /*0044*/ 	.word	0x00000000


	//----- nvinfo : EIATTR_FRAME_SIZE
	.align		4
.L_14:
        /*0048*/ 	.byte	0x04, 0x11
        /*004a*/ 	.short	(.L_16 - .L_15)
	.align		4
.L_15:
        /*004c*/ 	.word	index@($__internal_3_$__cuda_sm20_div_rn_f64_full)
        /*0050*/ 	.word	0x00000000


	//----- nvinfo : EIATTR_FRAME_SIZE
	.align		4
.L_16:
        /*0054*/ 	.byte	0x04, 0x11
        /*0056*/ 	.short	(.L_18 - .L_17)
	.align		4
.L_17:
        /*0058*/ 	.word	index@(_Z9DeriveAccP4Body)
        /*005c*/ 	.word	0x00000000


	//----- nvinfo : EIATTR_REGCOUNT
	.align		4
.L_18:
        /*0060*/ 	.byte	0x04, 0x2f
        /*0062*/ 	.short	(.L_20 - .L_19)
	.align		4
.L_19:
        /*0064*/ 	.word	index@(_Z18CalculatePotentialP4Body)
        /*0068*/ 	.word	0x00000024


	//----- nvinfo : EIATTR_FRAME_SIZE
	.align		4
.L_20:
        /*006c*/ 	.byte	0x04, 0x11
        /*006e*/ 	.short	(.L_22 - .L_21)
	.align		4
.L_21:
        /*0070*/ 	.word	index@($__internal_2_$__cuda_sm20_dsqrt_rn_f64_mediumpath_v1)
        /*0074*/ 	.word	0x00000000


	//----- nvinfo : EIATTR_FRAME_SIZE
	.align		4
.L_22:
        /*0078*/ 	.byte	0x04, 0x11
        /*007a*/ 	.short	(.L_24 - .L_23)
	.align		4
.L_23:
        /*007c*/ 	.word	index@($__internal_1_$__cuda_sm20_div_rn_f64_full)
        /*0080*/ 	.word	0x00000000


	//----- nvinfo : EIATTR_FRAME_SIZE
	.align		4
.L_24:
        /*0084*/ 	.byte	0x04, 0x11
        /*0086*/ 	.short	(.L_26 - .L_25)
	.align		4
.L_25:
        /*0088*/ 	.word	index@(_Z18CalculatePotentialP4Body)
        /*008c*/ 	.word	0x00000000


	//----- nvinfo : EIATTR_REGCOUNT
	.align		4
.L_26:
        /*0090*/ 	.byte	0x04, 0x2f
        /*0092*/ 	.short	(.L_28 - .L_27)
	.align		4
.L_27:
        /*0094*/ 	.word	index@(_Z16CalculateKineticP4Body)
        /*0098*/ 	.word	0x00000016


	//----- nvinfo : EIATTR_FRAME_SIZE
	.align		4
.L_28:
        /*009c*/ 	.byte	0x04, 0x11
        /*009e*/ 	.short	(.L_30 - .L_29)
	.align		4
.L_29:
        /*00a0*/ 	.word	index@($__internal_0_$__cuda_sm20_dsqrt_rn_f64_mediumpath_v1)
        /*00a4*/ 	.word	0x00000000


	//----- nvinfo : EIATTR_FRAME_SIZE
	.align		4
.L_30:
        /*00a8*/ 	.byte	0x04, 0x11
        /*00aa*/ 	.short	(.L_32 - .L_31)
	.align		4
.L_31:
        /*00ac*/ 	.word	index@(_Z16CalculateKineticP4Body)
        /*00b0*/ 	.word	0x00000000


	//----- nvinfo : EIATTR_MIN_STACK_SIZE
	.align		4
.L_32:
        /*00b4*/ 	.byte	0x04, 0x12
        /*00b6*/ 	.short	(.L_34 - .L_33)
	.align		4
.L_33:
        /*00b8*/ 	.word	index@(_Z16CalculateKineticP4Body)
        /*00bc*/ 	.word	0x00000000


	//----- nvinfo : EIATTR_MIN_STACK_SIZE
	.align		4
.L_34:
        /*00c0*/ 	.byte	0x04, 0x12
        /*00c2*/ 	.short	(.L_36 - .L_35)
	.align		4
.L_35:
        /*00c4*/ 	.word	index@(_Z18CalculatePotentialP4Body)
        /*00c8*/ 	.word	0x00000000


	//----- nvinfo : EIATTR_MIN_STACK_SIZE
	.align		4
.L_36:
        /*00cc*/ 	.byte	0x04, 0x12
        /*00ce*/ 	.short	(.L_38 - .L_37)
	.align		4
.L_37:
        /*00d0*/ 	.word	index@(_Z9DeriveAccP4Body)
        /*00d4*/ 	.word	0x00000000


	//----- nvinfo : EIATTR_MIN_STACK_SIZE
	.align		4
.L_38:
        /*00d8*/ 	.byte	0x04, 0x12
        /*00da*/ 	.short	(.L_40 - .L_39)
	.align		4
.L_39:
        /*00dc*/ 	.word	index@(_Z18UpdateVelocityHalfP4Body)
        /*00e0*/ 	.word	0x00000000


	//----- nvinfo : EIATTR_MIN_STACK_SIZE
	.align		4
.L_40:
        /*00e4*/ 	.byte	0x04, 0x12
        /*00e6*/ 	.short	(.L_42 - .L_41)
	.align		4
.L_41:
        /*00e8*/ 	.word	index@(_Z14UpdatePositionP4Body)
        /*00ec*/ 	.word	0x00000000
.L_42:


//--------------------- .nv.compat                --------------------------
	.section	.nv.compat,"",@"SHT_CUDA_COMPAT_INFO"
	.align	4
        /*0000*/ 	.byte	0x02, 0x09, 0x00, 0x00, 0x02, 0x02, 0x01, 0x00, 0x02, 0x05, 0x05, 0x00, 0x03, 0x07, 0x01, 0x01
        /*0010*/ 	.byte	0x02, 0x03, 0x00, 0x00, 0x02, 0x06, 0x01, 0x00, 0x04, 0x0b, 0x08, 0x00, 0x01, 0x00, 0x00, 0x00
        /*0020*/ 	.byte	0x00, 0x00, 0x00, 0x00


//--------------------- .nv.info._Z16CalculateKineticP4Body --------------------------
	.section	.nv.info._Z16CalculateKineticP4Body,"",@"SHT_CUDA_INFO"
	.sectionflags	@""
	.align	4


	//----- nvinfo : EIATTR_CUDA_API_VERSION
	.align		4
        /*0000*/ 	.byte	0x04, 0x37
        /*0002*/ 	.short	(.L_44 - .L_43)
.L_43:
        /*0004*/ 	.word	0x00000082


	//----- nvinfo : EIATTR_KPARAM_INFO
	.align		4
.L_44:
        /*0008*/ 	.byte	0x04, 0x17
        /*000a*/ 	.short	(.L_46 - .L_45)
.L_45:
        /*000c*/ 	.word	0x00000000
        /*0010*/ 	.short	0x0000
        /*0012*/ 	.short	0x0000
        /*0014*/ 	.byte	0x00, 0xf5, 0x21, 0x00


	//----- nvinfo : EIATTR_SPARSE_MMA_MASK
	.align		4
.L_46:
        /*0018*/ 	.byte	0x03, 0x50
        /*001a*/ 	.short	0x0000


	//----- nvinfo : EIATTR_MAXREG_COUNT
	.align		4
        /*001c*/ 	.byte	0x03, 0x1b
        /*001e*/ 	.short	0x00ff


	//----- nvinfo : EIATTR_MERCURY_ISA_VERSION
	.align		4
        /*0020*/ 	.byte	0x03, 0x5f
        /*0022*/ 	.short	0x0101


	//----- nvinfo : EIATTR_VRC_CTA_INIT_COUNT
	.align		4
        /*0024*/ 	.byte	0x02, 0x4a
	.zero		1
	.zero		1


	//----- nvinfo : EIATTR_EXIT_INSTR_OFFSETS
	.align		4
        /*0028*/ 	.byte	0x04, 0x1c
        /*002a*/ 	.short	(.L_48 - .L_47)


	//   ....[0]....
.L_47:
        /*002c*/ 	.word	0x00000060


	//   ....[1]....
        /*0030*/ 	.word	0x00000290


	//----- nvinfo : EIATTR_CRS_STACK_SIZE
	.align		4
.L_48:
        /*0034*/ 	.byte	0x04, 0x1e
        /*0036*/ 	.short	(.L_50 - .L_49)
.L_49:
        /*0038*/ 	.word	0x00000000


	//----- nvinfo : EIATTR_CBANK_PARAM_SIZE
	.align		4
.L_50:
        /*003c*/ 	.byte	0x03, 0x19
        /*003e*/ 	.short	0x0008


	//----- nvinfo : EIATTR_PARAM_CBANK
	.align		4
        /*0040*/ 	.byte	0x04, 0x0a
        /*0042*/ 	.short	(.L_52 - .L_51)
	.align		4
.L_51:
        /*0044*/ 	.word	index@(.nv.constant0._Z16CalculateKineticP4Body)
        /*0048*/ 	.short	0x0380
        /*004a*/ 	.short	0x0008


	//----- nvinfo : EIATTR_SW_WAR
	.align		4
.L_52:
        /*004c*/ 	.byte	0x04, 0x36
        /*004e*/ 	.short	(.L_54 - .L_53)
.L_53:
        /*0050*/ 	.word	0x00000008
.L_54:


//--------------------- .nv.info._Z18CalculatePotentialP4Body --------------------------
	.section	.nv.info._Z18CalculatePotentialP4Body,"",@"SHT_CUDA_INFO"
	.sectionflags	@""
	.align	4


	//----- nvinfo : EIATTR_CUDA_API_VERSION
	.align		4
        /*0000*/ 	.byte	0x04, 0x37
        /*0002*/ 	.short	(.L_56 - .L_55)
.L_55:
        /*0004*/ 	.word	0x00000082


	//----- nvinfo : EIATTR_KPARAM_INFO
	.align		4
.L_56:
        /*0008*/ 	.byte	0x04, 0x17
        /*000a*/ 	.short	(.L_58 - .L_57)
.L_57:
        /*000c*/ 	.word	0x00000000
        /*0010*/ 	.short	0x0000
        /*0012*/ 	.short	0x0000
        /*0014*/ 	.byte	0x00, 0xf5, 0x21, 0x00


	//----- nvinfo : EIATTR_SPARSE_MMA_MASK
	.align		4
.L_58:
        /*0018*/ 	.byte	0x03, 0x50
        /*001a*/ 	.short	0x0000


	//----- nvinfo : EIATTR_MAXREG_COUNT
	.align		4
        /*001c*/ 	.byte	0x03, 0x1b
        /*001e*/ 	.short	0x00ff


	//----- nvinfo : EIATTR_MERCURY_ISA_VERSION
	.align		4
        /*0020*/ 	.byte	0x03, 0x5f
        /*0022*/ 	.short	0x0101


	//----- nvinfo : EIATTR_VRC_CTA_INIT_COUNT
	.align		4
        /*0024*/ 	.byte	0x02, 0x4a
	.zero		1
	.zero		1


	//----- nvinfo : EIATTR_EXIT_INSTR_OFFSETS
	.align		4
        /*0028*/ 	.byte	0x04, 0x1c
        /*002a*/ 	.short	(.L_60 - .L_59)


	//   ....[0]....
.L_59:
        /*002c*/ 	.word	0x00000060


	//   ....[1]....
        /*0030*/ 	.word	0x00000980


	//   ....[2]....
        /*0034*/ 	.word	0x00000dd0


	//----- nvinfo : EIATTR_CRS_STACK_SIZE
	.align		4
.L_60:
        /*0038*/ 	.byte	0x04, 0x1e
        /*003a*/ 	.short	(.L_62 - .L_61)
.L_61:
        /*003c*/ 	.word	0x00000000


	//----- nvinfo : EIATTR_CBANK_PARAM_SIZE
	.align		4
.L_62:
        /*0040*/ 	.byte	0x03, 0x19
        /*0042*/ 	.short	0x0008


	//----- nvinfo : EIATTR_PARAM_CBANK
	.align		4
        /*0044*/ 	.byte	0x04, 0x0a
        /*0046*/ 	.short	(.L_64 - .L_63)
	.align		4
.L_63:
        /*0048*/ 	.word	index@(.nv.constant0._Z18CalculatePotentialP4Body)
        /*004c*/ 	.short	0x0380
        /*004e*/ 	.short	0x0008


	//----- nvinfo : EIATTR_SW_WAR
	.align		4
.L_64:
        /*0050*/ 	.byte	0x04, 0x36
        /*0052*/ 	.short	(.L_66 - .L_65)
.L_65:
        /*0054*/ 	.word	0x00000008
.L_66:


//--------------------- .nv.info._Z9DeriveAccP4Body --------------------------
	.section	.nv.info._Z9DeriveAccP4Body,"",@"SHT_CUDA_INFO"
	.sectionflags	@""
	.align	4


	//----- nvinfo : EIATTR_CUDA_API_VERSION
	.align		4
        /*0000*/ 	.byte	0x04, 0x37
        /*0002*/ 	.short	(.L_68 - .L_67)
.L_67:
        /*0004*/ 	.word	0x00000082


	//----- nvinfo : EIATTR_KPARAM_INFO
	.align		4
.L_68:
        /*0008*/ 	.byte	0x04, 0x17
        /*000a*/ 	.short	(.L_70 - .L_69)
.L_69:
        /*000c*/ 	.word	0x00000000
        /*0010*/ 	.short	0x0000
        /*0012*/ 	.short	0x0000
        /*0014*/ 	.byte	0x00, 0xf5, 0x21, 0x00


	//----- nvinfo : EIATTR_SPARSE_MMA_MASK
	.align		4
.L_70:
        /*0018*/ 	.byte	0x03, 0x50
        /*001a*/ 	.short	0x0000


	//----- nvinfo : EIATTR_MAXREG_COUNT
	.align		4
        /*001c*/ 	.byte	0x03, 0x1b
        /*001e*/ 	.short	0x00ff


	//----- nvinfo : EIATTR_MERCURY_ISA_VERSION
	.align		4
        /*0020*/ 	.byte	0x03, 0x5f
        /*0022*/ 	.short	0x0101


	//----- nvinfo : EIATTR_VRC_CTA_INIT_COUNT
	.align		4
        /*0024*/ 	.byte	0x02, 0x4a
	.zero		1
	.zero		1


	//----- nvinfo : EIATTR_EXIT_INSTR_OFFSETS
	.align		4
        /*0028*/ 	.byte	0x04, 0x1c
        /*002a*/ 	.short	(.L_72 - .L_71)


	//   ....[0]....
.L_71:
        /*002c*/ 	.word	0x00000060


	//   ....[1]....
        /*0030*/ 	.word	0x000019d0


	//   ....[2]....
        /*0034*/ 	.word	0x00002640


	//----- nvinfo : EIATTR_CRS_STACK_SIZE
	.align		4
.L_72:
        /*0038*/ 	.byte	0x04, 0x1e
        /*003a*/ 	.short	(.L_74 - .L_73)
.L_73:
        /*003c*/ 	.word	0x00000000


	//----- nvinfo : EIATTR_CBANK_PARAM_SIZE
	.align		4
.L_74:
        /*0040*/ 	.byte	0x03, 0x19
        /*0042*/ 	.short	0x0008


	//----- nvinfo : EIATTR_PARAM_CBANK
	.align		4
        /*0044*/ 	.byte	0x04, 0x0a
        /*0046*/ 	.short	(.L_76 - .L_75)
	.align		4
.L_75:
        /*0048*/ 	.word	index@(.nv.constant0._Z9DeriveAccP4Body)
        /*004c*/ 	.short	0x0380
        /*004e*/ 	.short	0x0008


	//----- nvinfo : EIATTR_SW_WAR
	.align		4
.L_76:
        /*0050*/ 	.byte	0x04, 0x36
        /*0052*/ 	.short	(.L_78 - .L_77)
.L_77:
        /*0054*/ 	.word	0x00000008
.L_78:


//--------------------- .nv.info._Z18UpdateVelocityHalfP4Body --------------------------
	.section	.nv.info._Z18UpdateVelocityHalfP4Body,"",@"SHT_CUDA_INFO"
	.sectionflags	@""
	.align	4


	//----- nvinfo : EIATTR_CUDA_API_VERSION
	.align		4
        /*0000*/ 	.byte	0x04, 0x37
        /*0002*/ 	.short	(.L_80 - .L_79)
.L_79:
        /*0004*/ 	.word	0x00000082


	//----- nvinfo : EIATTR_KPARAM_INFO
	.align		4
.L_80:
        /*0008*/ 	.byte	0x04, 0x17
        /*000a*/ 	.short	(.L_82 - .L_81)
.L_81:
        /*000c*/ 	.word	0x00000000
        /*0010*/ 	.short	0x0000
        /*0012*/ 	.short	0x0000
        /*0014*/ 	.byte	0x00, 0xf5, 0x21, 0x00


	//----- nvinfo : EIATTR_SPARSE_MMA_MASK
	.align		4
.L_82:
        /*0018*/ 	.byte	0x03, 0x50
        /*001a*/ 	.short	0x0000


	//----- nvinfo : EIATTR_MAXREG_COUNT
	.align		4
        /*001c*/ 	.byte	0x03, 0x1b
        /*001e*/ 	.short	0x00ff


	//----- nvinfo : EIATTR_MERCURY_ISA_VERSION
	.align		4
        /*0020*/ 	.byte	0x03, 0x5f
        /*0022*/ 	.short	0x0101


	//----- nvinfo : EIATTR_VRC_CTA_INIT_COUNT
	.align		4
        /*0024*/ 	.byte	0x02, 0x4a
	.zero		1
	.zero		1


	//----- nvinfo : EIATTR_EXIT_INSTR_OFFSETS
	.align		4
        /*0028*/ 	.byte	0x04, 0x1c
        /*002a*/ 	.short	(.L_84 - .L_83)


	//   ....[0]....
.L_83:
        /*002c*/ 	.word	0x00000060


	//   ....[1]....
        /*0030*/ 	.word	0x00000160


	//----- nvinfo : EIATTR_CBANK_PARAM_SIZE
	.align		4
.L_84:
        /*0034*/ 	.byte	0x03, 0x19
        /*0036*/ 	.short	0x0008


	//----- nvinfo : EIATTR_PARAM_CBANK
	.align		4
        /*0038*/ 	.byte	0x04, 0x0a
        /*003a*/ 	.short	(.L_86 - .L_85)
	.align		4
.L_85:
        /*003c*/ 	.word	index@(.nv.constant0._Z18UpdateVelocityHalfP4Body)
        /*0040*/ 	.short	0x0380
        /*0042*/ 	.short	0x0008


	//----- nvinfo : EIATTR_SW_WAR
	.align		4
.L_86:
        /*0044*/ 	.byte	0x04, 0x36
        /*0046*/ 	.short	(.L_88 - .L_87)
.L_87:
        /*0048*/ 	.word	0x00000008
.L_88:


//--------------------- .nv.info._Z14UpdatePositionP4Body --------------------------
	.section	.nv.info._Z14UpdatePositionP4Body,"",@"SHT_CUDA_INFO"
	.sectionflags	@""
	.align	4


	//----- nvinfo : EIATTR_CUDA_API_VERSION
	.align		4
        /*0000*/ 	.byte	0x04, 0x37
        /*0002*/ 	.short	(.L_90 - .L_89)
.L_89:
        /*0004*/ 	.word	0x00000082


	//----- nvinfo : EIATTR_KPARAM_INFO
	.align		4
.L_90:
        /*0008*/ 	.byte	0x04, 0x17
        /*000a*/ 	.short	(.L_92 - .L_91)
.L_91:
        /*000c*/ 	.word	0x00000000
        /*0010*/ 	.short	0x0000
        /*0012*/ 	.short	0x0000
        /*0014*/ 	.byte	0x00, 0xf5, 0x21, 0x00


	//----- nvinfo : EIATTR_SPARSE_MMA_MASK
	.align		4
.L_92:
        /*0018*/ 	.byte	0x03, 0x50
        /*001a*/ 	.short	0x0000


	//----- nvinfo : EIATTR_MAXREG_COUNT
	.align		4
        /*001c*/ 	.byte	0x03, 0x1b
        /*001e*/ 	.short	0x00ff


	//----- nvinfo : EIATTR_MERCURY_ISA_VERSION
	.align		4
        /*0020*/ 	.byte	0x03, 0x5f
        /*0022*/ 	.short	0x0101


	//----- nvinfo : EIATTR_VRC_CTA_INIT_COUNT
	.align		4
        /*0024*/ 	.byte	0x02, 0x4a
	.zero		1
	.zero		1


	//----- nvinfo : EIATTR_EXIT_INSTR_OFFSETS
	.align		4
        /*0028*/ 	.byte	0x04, 0x1c
        /*002a*/ 	.short	(.L_94 - .L_93)


	//   ....[0]....
.L_93:
        /*002c*/ 	.word	0x00000060


	//   ....[1]....
        /*0030*/ 	.word	0x00000160


	//----- nvinfo : EIATTR_CBANK_PARAM_SIZE
	.align		4
.L_94:
        /*0034*/ 	.byte	0x03, 0x19
        /*0036*/ 	.short	0x0008


	//----- nvinfo : EIATTR_PARAM_CBANK
	.align		4
        /*0038*/ 	.byte	0x04, 0x0a
        /*003a*/ 	.short	(.L_96 - .L_95)
	.align		4
.L_95:
        /*003c*/ 	.word	index@(.nv.constant0._Z14UpdatePositionP4Body)
        /*0040*/ 	.short	0x0380
        /*0042*/ 	.short	0x0008


	//----- nvinfo : EIATTR_SW_WAR
	.align		4
.L_96:
        /*0044*/ 	.byte	0x04, 0x36
        /*0046*/ 	.short	(.L_98 - .L_97)
.L_97:
        /*0048*/ 	.word	0x00000008
.L_98:


//--------------------- .nv.callgraph             --------------------------
	.section	.nv.callgraph,"",@"SHT_CUDA_CALLGRAPH"
	.align	4
	.sectionentsize	8
	.align		4
        /*0000*/ 	.word	0x00000000
	.align		4
        /*0004*/ 	.word	0xffffffff
	.align		4
        /*0008*/ 	.word	0x00000000
	.align		4
        /*000c*/ 	.word	0xfffffffe
	.align		4
        /*0010*/ 	.word	0x00000000
	.align		4
        /*0014*/ 	.word	0xfffffffd
	.align		4
        /*0018*/ 	.word	0x00000000
	.align		4
        /*001c*/ 	.word	0xfffffffc


//--------------------- .nv.constant4             --------------------------
	.section	.nv.constant4,"a",@progbits
	.align	8
	.align		8
.nv.constant4:
        /*0000*/ 	.dword	kDeltaT
	.align		8
        /*0008*/ 	.dword	kGravitationalConstant
	.align		8
        /*0010*/ 	.dword	kEpsilon


//--------------------- .text._Z16CalculateKineticP4Body --------------------------
	.section	.text._Z16CalculateKineticP4Body,"ax",@progbits
	.align	128
        .global         _Z16CalculateKineticP4Body
        .type           _Z16CalculateKineticP4Body,@function
        .size           _Z16CalculateKineticP4Body,(.L_x_91 - _Z16CalculateKineticP4Body)
        .other          _Z16CalculateKineticP4Body,@"STO_CUDA_ENTRY STV_DEFAULT"
_Z16CalculateKineticP4Body:
.text._Z16CalculateKineticP4Body:
[----:B------:R-:W-:Y:S01]  /*0000*/  LDC R1, c[0x0][0x37c] ;  /* 0x0000df00ff017b82 */ /* 0x000fe20000000800 */
[----:B------:R-:W0:Y:S07]  /*0010*/  S2R R5, SR_TID.X ;  /* 0x0000000000057919 */ /* 0x000e2e0000002100 */
[----:B------:R-:W0:Y:S08]  /*0020*/  S2UR UR4, SR_CTAID.X ;  /* 0x00000000000479c3 */ /* 0x000e300000002500 */
[----:B------:R-:W0:Y:S02]  /*0030*/  LDC R0, c[0x0][0x360] ;  /* 0x0000d800ff007b82 */ /* 0x000e240000000800 */
[----:B0-----:R-:W-:-:S05]  /*0040*/  IMAD R5, R0, UR4, R5 ;  /* 0x0000000400057c24 */ /* 0x001fca000f8e0205 */
[----:B------:R-:W-:-:S13]  /*0050*/  ISETP.GT.AND P0, PT, R5, 0x2, PT ;  /* 0x000000020500780c */ /* 0x000fda0003f04270 */
[----:B------:R-:W-:Y:S05]  /*0060*/  @P0 EXIT ;  /* 0x000000000000094d */ /* 0x000fea0003800000 */
[----:B------:R-:W0:Y:S01]  /*0070*/  LDC.64 R2, c[0x0][0x380] ;  /* 0x0000e000ff027b82 */ /* 0x000e220000000a00 */
[----:B------:R-:W1:Y:S01]  /*0080*/  LDCU.64 UR4, c[0x0][0x358] ;  /* 0x00006b00ff0477ac */ /* 0x000e620008000a00 */
[----:B0-----:R-:W-:-:S05]  /*0090*/  IMAD.WIDE R2, R5, 0x60, R2 ;  /* 0x0000006005027825 */ /* 0x001fca00078e0202 */
[----:B-1----:R-:W2:Y:S04]  /*00a0*/  LDG.E.64 R8, desc[UR4][R2.64+0x20] ;  /* 0x0000200402087981 */ /* 0x002ea8000c1e1b00 */
[----:B------:R-:W3:Y:S04]  /*00b0*/  LDG.E.64 R6, desc[UR4][R2.64+0x18] ;  /* 0x0000180402067981 */ /* 0x000ee8000c1e1b00 */
[----:B------:R-:W4:Y:S04]  /*00c0*/  LDG.E.64 R10, desc[UR4][R2.64+0x28] ;  /* 0x00002804020a7981 */ /* 0x000f28000c1e1b00 */
[----:B------:R-:W5:Y:S01]  /*00d0*/  LDG.E.64 R4, desc[UR4][R2.64+0x48] ;  /* 0x0000480402047981 */ /* 0x000f62000c1e1b00 */
[----:B------:R-:W-:Y:S01]  /*00e0*/  IMAD.MOV.U32 R12, RZ, RZ, 0x0 ;  /* 0x00000000ff0c7424 */ /* 0x000fe200078e00ff */
[----:B------:R-:W-:Y:S01]  /*00f0*/  MOV R13, 0x3fd80000 ;  /* 0x3fd80000000d7802 */ /* 0x000fe20000000f00 */
[----:B------:R-:W-:Y:S01]  /*0100*/  BSSY.RECONVERGENT B0, `(.L_x_0) ;  /* 0x0000015000007945 */ /* 0x000fe20003800200 */
[----:B--2---:R-:W-:-:S08]  /*0110*/  DMUL R8, R8, R8 ;  /* 0x0000000808087228 */ /* 0x004fd00000000000 */
[----:B---3--:R-:W-:Y:S02]  /*0120*/  DFMA R6, R6, R6, R8 ;  /* 0x000000060606722b */ /* 0x008fe40000000008 */
[----:B-----5:R-:W-:-:S06]  /*0130*/  DMUL R4, R4, 0.5 ;  /* 0x3fe0000004047828 */ /* 0x020fcc0000000000 */
[----:B----4-:R-:W-:-:S06]  /*0140*/  DFMA R6, R10, R10, R6 ;  /* 0x0000000a0a06722b */ /* 0x010fcc0000000006 */
[----:B------:R-:W0:Y:S04]  /*0150*/  MUFU.RSQ64H R9, R7 ;  /* 0x0000000700097308 */ /* 0x000e280000001c00 */
[----:B------:R-:W-:-:S05]  /*0160*/  VIADD R8, R7, 0xfcb00000 ;  /* 0xfcb0000007087836 */ /* 0x000fca0000000000 */
[----:B------:R-:W-:Y:S01]  /*0170*/  ISETP.GE.U32.AND P0, PT, R8, 0x7ca00000, PT ;  /* 0x7ca000000800780c */ /* 0x000fe20003f06070 */
[----:B0-----:R-:W-:-:S08]  /*0180*/  DMUL R10, R8, R8 ;  /* 0x00000008080a7228 */ /* 0x001fd00000000000 */
[----:B------:R-:W-:-:S08]  /*0190*/  DFMA R10, R6, -R10, 1 ;  /* 0x3ff00000060a742b */ /* 0x000fd0000000080a */
[----:B------:R-:W-:Y:S02]  /*01a0*/  DFMA R12, R10, R12, 0.5 ;  /* 0x3fe000000a0c742b */ /* 0x000fe4000000000c */
[----:B------:R-:W-:-:S08]  /*01b0*/  DMUL R10, R8, R10 ;  /* 0x0000000a080a7228 */ /* 0x000fd00000000000 */
[----:B------:R-:W-:-:S08]  /*01c0*/  DFMA R10, R12, R10, R8 ;  /* 0x0000000a0c0a722b */ /* 0x000fd00000000008 */
[----:B------:R-:W-:Y:S02]  /*01d0*/  DMUL R12, R6, R10 ;  /* 0x0000000a060c7228 */ /* 0x000fe40000000000 */
[----:B------:R-:W-:Y:S02]  /*01e0*/  VIADD R19, R11, 0xfff00000 ;  /* 0xfff000000b137836 */ /* 0x000fe40000000000 */
[----:B------:R-:W-:-:S04]  /*01f0*/  IMAD.MOV.U32 R18, RZ, RZ, R10 ;  /* 0x000000ffff127224 */ /* 0x000fc800078e000a */
[----:B------:R-:W-:-:S08]  /*0200*/  DFMA R14, R12, -R12, R6 ;  /* 0x8000000c0c0e722b */ /* 0x000fd00000000006 */
[----:B------:R-:W-:Y:S01]  /*0210*/  DFMA R16, R14, R18, R12 ;  /* 0x000000120e10722b */ /* 0x000fe2000000000c */
[----:B------:R-:W-:Y:S10]  /*0220*/  @!P0 BRA `(.L_x_1) ;  /* 0x0000000000088947 */ /* 0x000ff40003800000 */
[----:B------:R-:W-:-:S07]  /*0230*/  MOV R0, 0x250 ;  /* 0x0000025000007802 */ /* 0x000fce0000000f00 */
[----:B------:R-:W-:Y:S05]  /*0240*/  CALL.REL.NOINC `($__internal_0_$__cuda_sm20_dsqrt_rn_f64_mediumpath_v1) ;  /* 0x0000000000147944 */ /* 0x000fea0003c00000 */
.L_x_1:
[----:B------:R-:W-:Y:S05]  /*0250*/  BSYNC.RECONVERGENT B0 ;  /* 0x0000000000007941 */ /* 0x000fea0003800200 */
.L_x_0:
[----:B------:R-:W-:-:S08]  /*0260*/  DMUL R4, R4, R16 ;  /* 0x0000001004047228 */ /* 0x000fd00000000000 */
[----:B------:R-:W-:-:S07]  /*0270*/  DMUL R4, R4, R16 ;  /* 0x0000001004047228 */ /* 0x000fce0000000000 */
[----:B------:R-:W-:Y:S01]  /*0280*/  STG.E.64 desc[UR4][R2.64+0x58], R4 ;  /* 0x0000580402007986 */ /* 0x000fe2000c101b04 */
[----:B------:R-:W-:Y:S05]  /*0290*/  EXIT ;  /* 0x000000000000794d */ /* 0x000fea0003800000 */
        .weak           $__internal_0_$__cuda_sm20_dsqrt_rn_f64_mediumpath_v1
        .type           $__internal_0_$__cuda_sm20_dsqrt_rn_f64_mediumpath_v1,@function
        .size           $__internal_0_$__cuda_sm20_dsqrt_rn_f64_mediumpath_v1,(.L_x_91 - $__internal_0_$__cuda_sm20_dsqrt_rn_f64_mediumpath_v1)
$__internal_0_$__cuda_sm20_dsqrt_rn_f64_mediumpath_v1:
[----:B------:R-:W-:Y:S01]  /*02a0*/  ISETP.GE.U32.AND P0, PT, R8, -0x3400000, PT ;  /* 0xfcc000000800780c */ /* 0x000fe20003f06070 */
[----:B------:R-:W-:Y:S01]  /*02b0*/  BSSY.RECONVERGENT B1, `(.L_x_2) ;  /* 0x0000024000017945 */ /* 0x000fe20003800200 */
[----:B------:R-:W-:-:S11]  /*02c0*/  MOV R11, R19 ;  /* 0x00000013000b7202 */ /* 0x000fd60000000f00 */
[----:B------:R-:W-:Y:S05]  /*02d0*/  @!P0 BRA `(.L_x_3) ;  /* 0x0000000000208947 */ /* 0x000fea0003800000 */
[----:B------:R-:W-:-:S10]  /*02e0*/  DFMA.RM R10, R14, R10, R12 ;  /* 0x0000000a0e0a722b */ /* 0x000fd4000000400c */
[----:B------:R-:W-:-:S05]  /*02f0*/  IADD3 R8, P0, PT, R10, 0x1, RZ ;  /* 0x000000010a087810 */ /* 0x000fca0007f1e0ff */
[----:B------:R-:W-:-:S06]  /*0300*/  IMAD.X R9, RZ, RZ, R11, P0 ;  /* 0x000000ffff097224 */ /* 0x000fcc00000e060b */
[----:B------:R-:W-:-:S08]  /*0310*/  DFMA.RP R6, -R10, R8, R6 ;  /* 0x000000080a06722b */ /* 0x000fd00000008106 */
[----:B------:R-:W-:-:S06]  /*0320*/  DSETP.GT.AND P0, PT, R6, RZ, PT ;  /* 0x000000ff0600722a */ /* 0x000fcc0003f04000 */
[----:B------:R-:W-:Y:S02]  /*0330*/  FSEL R8, R8, R10, P0 ;  /* 0x0000000a08087208 */ /* 0x000fe40000000000 */
[----:B------:R-:W-:Y:S01]  /*0340*/  FSEL R9, R9, R11, P0 ;  /* 0x0000000b09097208 */ /* 0x000fe20000000000 */
[----:B------:R-:W-:Y:S06]  /*0350*/  BRA `(.L_x_4) ;  /* 0x0000000000647947 */ /* 0x000fec0003800000 */
.L_x_3:
[----:B------:R-:W-:-:S14]  /*0360*/  DSETP.NE.AND P0, PT, R6, RZ, PT ;  /* 0x000000ff0600722a */ /* 0x000fdc0003f05000 */
[----:B------:R-:W-:Y:S05]  /*0370*/  @!P0 BRA `(.L_x_5) ;  /* 0x0000000000588947 */ /* 0x000fea0003800000 */
[----:B------:R-:W-:-:S13]  /*0380*/  ISETP.GE.AND P0, PT, R7, RZ, PT ;  /* 0x000000ff0700720c */ /* 0x000fda0003f06270 */
[----:B------:R-:W-:Y:S01]  /*0390*/  @!P0 IMAD.MOV.U32 R8, RZ, RZ, 0x0 ;  /* 0x00000000ff088424 */ /* 0x000fe200078e00ff */
[----:B------:R-:W-:Y:S01]  /*03a0*/  @!P0 MOV R9, 0xfff80000 ;  /* 0xfff8000000098802 */ /* 0x000fe20000000f00 */
[----:B------:R-:W-:Y:S06]  /*03b0*/  @!P0 BRA `(.L_x_4) ;  /* 0x00000000004c8947 */ /* 0x000fec0003800000 */
[----:B------:R-:W-:-:S13]  /*03c0*/  ISETP.GT.AND P0, PT, R7, 0x7fefffff, PT ;  /* 0x7fefffff0700780c */ /* 0x000fda0003f04270 */
[----:B------:R-:W-:Y:S05]  /*03d0*/  @P0 BRA `(.L_x_5) ;  /* 0x0000000000400947 */ /* 0x000fea0003800000 */
[----:B------:R-:W-:Y:S01]  /*03e0*/  DMUL R6, R6, 8.11296384146066816958e+31 ;  /* 0x4690000006067828 */ /* 0x000fe20000000000 */
[----:B------:R-:W-:Y:S01]  /*03f0*/  IMAD.MOV.U32 R8, RZ, RZ, RZ ;  /* 0x000000ffff087224 */ /* 0x000fe200078e00ff */
[----:B------:R-:W-:Y:S01]  /*0400*/  MOV R13, 0x3fd80000 ;  /* 0x3fd80000000d7802 */ /* 0x000fe20000000f00 */
[----:B------:R-:W-:-:S03]  /*0410*/  IMAD.MOV.U32 R12, RZ, RZ, 0x0 ;  /* 0x00000000ff0c7424 */ /* 0x000fc600078e00ff */
[----:B------:R-:W0:Y:S02]  /*0420*/  MUFU.RSQ64H R9, R7 ;  /* 0x0000000700097308 */ /* 0x000e240000001c00 */
[----:B0-----:R-:W-:-:S08]  /*0430*/  DMUL R10, R8, R8 ;  /* 0x00000008080a7228 */ /* 0x001fd00000000000 */
[----:B------:R-:W-:-:S08]  /*0440*/  DFMA R10, R6, -R10, 1 ;  /* 0x3ff00000060a742b */ /* 0x000fd0000000080a */
[----:B------:R-:W-:Y:S02]  /*0450*/  DFMA R12, R10, R12, 0.5 ;  /* 0x3fe000000a0c742b */ /* 0x000fe4000000000c */
[----:B------:R-:W-:-:S08]  /*0460*/  DMUL R10, R8, R10 ;  /* 0x0000000a080a7228 */ /* 0x000fd00000000000 */
[----:B------:R-:W-:-:S08]  /*0470*/  DFMA R10, R12, R10, R8 ;  /* 0x0000000a0c0a722b */ /* 0x000fd00000000008 */
[----:B------:R-:W-:Y:S02]  /*0480*/  DMUL R8, R6, R10 ;  /* 0x0000000a06087228 */ /* 0x000fe40000000000 */
[----:B------:R-:W-:-:S06]  /*0490*/  VIADD R11, R11, 0xfff00000 ;  /* 0xfff000000b0b7836 */ /* 0x000fcc0000000000 */
[----:B------:R-:W-:-:S08]  /*04a0*/  DFMA R12, R8, -R8, R6 ;  /* 0x80000008080c722b */ /* 0x000fd00000000006 */
[----:B------:R-:W-:-:S10]  /*04b0*/  DFMA R8, R10, R12, R8 ;  /* 0x0000000c0a08722b */ /* 0x000fd40000000008 */
[----:B------:R-:W-:Y:S01]  /*04c0*/  IADD3 R9, PT, PT, R9, -0x3500000, RZ ;  /* 0xfcb0000009097810 */ /* 0x000fe20007ffe0ff */
[----:B------:R-:W-:Y:S06]  /*04d0*/  BRA `(.L_x_4) ;  /* 0x0000000000047947 */ /* 0x000fec0003800000 */
.L_x_5:
[----:B------:R-:W-:-:S11]  /*04e0*/  DADD R8, R6, R6 ;  /* 0x0000000006087229 */ /* 0x000fd60000000006 */
.L_x_4:
[----:B------:R-:W-:Y:S05]  /*04f0*/  BSYNC.RECONVERGENT B1 ;  /* 0x0000000000017941 */ /* 0x000fea0003800200 */
.L_x_2:
[----:B------:R-:W-:Y:S02]  /*0500*/  HFMA2 R7, -RZ, RZ, 0, 0 ;  /* 0x00000000ff077431 */ /* 0x000fe400000001ff */
[----:B------:R-:W-:Y:S01]  /*0510*/  IMAD.MOV.U32 R6, RZ, RZ, R0 ;  /* 0x000000ffff067224 */ /* 0x000fe200078e0000 */
[----:B------:R-:W-:Y:S01]  /*0520*/  MOV R17, R9 ;  /* 0x0000000900117202 */ /* 0x000fe20000000f00 */
[----:B------:R-:W-:Y:S02]  /*0530*/  IMAD.MOV.U32 R16, RZ, RZ, R8 ;  /* 0x000000ffff107224 */ /* 0x000fe400078e0008 */
[----:B------:R-:W-:Y:S05]  /*0540*/  RET.REL.NODEC R6 `(_Z16CalculateKineticP4Body) ;  /* 0xfffffff806ac7950 */ /* 0x000fea0003c3ffff */
.L_x_6:
[----:B------:R-:W-:-:S00]  /*0550*/  BRA `(.L_x_6) ;  /* 0xfffffffc00fc7947 */ /* 0x000fc0000383ffff */
[----:B------:R-:W-:-:S00]  /*0560*/  NOP ;  /* 0x0000000000007918 */ /* 0x000fc00000000000 */
        /* <DEDUP_REMOVED lines=9> */
.L_x_91:


//--------------------- .text._Z18CalculatePotentialP4Body --------------------------
	.section	.text._Z18CalculatePotentialP4Body,"ax",@progbits
	.align	128
        .global         _Z18CalculatePotentialP4Body
        .type           _Z18CalculatePotentialP4Body,@function
        .size           _Z18CalculatePotentialP4Body,(.L_x_93 - _Z18CalculatePotentialP4Body)
        .other          _Z18CalculatePotentialP4Body,@"STO_CUDA_ENTRY STV_DEFAULT"
_Z18CalculatePotentialP4Body:
.text._Z18CalculatePotentialP4Body:
        /* <DEDUP_REMOVED lines=10> */
[----:B-1----:R0:W5:Y:S04]  /*00a0*/  LDG.E.64 R12, desc[UR4][R4.64+0x48] ;  /* 0x00004804040c7981 */ /* 0x002168000c1e1b00 */
[----:B------:R0:W5:Y:S04]  /*00b0*/  LDG.E.64 R10, desc[UR4][R4.64] ;  /* 0x00000004040a7981 */ /* 0x000168000c1e1b00 */
[----:B------:R0:W5:Y:S04]  /*00c0*/  LDG.E.64 R8, desc[UR4][R4.64+0x8] ;  /* 0x0000080404087981 */ /* 0x000168000c1e1b00 */
[----:B------:R0:W5:Y:S01]  /*00d0*/  LDG.E.64 R6, desc[UR4][R4.64+0x10] ;  /* 0x0000100404067981 */ /* 0x000162000c1e1b00 */
[----:B------:R-:W-:Y:S01]  /*00e0*/  ISETP.NE.AND P0, PT, R0, RZ, PT ;  /* 0x000000ff0000720c */ /* 0x000fe20003f05270 */
[----:B------:R-:W-:Y:S04]  /*00f0*/  BSSY.RECONVERGENT B1, `(.L_x_7) ;  /* 0x000008a000017945 */ /* 0x000fe80003800200 */
[----:B------:R-:W-:Y:S01]  /*0100*/  BSSY.RELIABLE B0, `(.L_x_8) ;  /* 0x0000043000007945 */ /* 0x000fe20003800100 */
[----:B------:R-:W-:-:S07]  /*0110*/  CS2R R14, SRZ ;  /* 0x00000000000e7805 */ /* 0x000fce000001ff00 */
[----:B0-----:R-:W-:Y:S05]  /*0120*/  @!P0 BRA `(.L_x_9) ;  /* 0x0000000400008947 */ /* 0x001fea0003800000 */
[----:B------:R-:W0:Y:S02]  /*0130*/  LDC.64 R20, c[0x0][0x380] ;  /* 0x0000e000ff147b82 */ /* 0x000e240000000a00 */
[----:B0-----:R-:W2:Y:S04]  /*0140*/  LDG.E.64 R16, desc[UR4][R20.64+0x8] ;  /* 0x0000080414107981 */ /* 0x001ea8000c1e1b00 */
[----:B------:R-:W3:Y:S04]  /*0150*/  LDG.E.64 R2, desc[UR4][R20.64] ;  /* 0x0000000414027981 */ /* 0x000ee8000c1e1b00 */
[----:B------:R-:W4:Y:S04]  /*0160*/  LDG.E.64 R18, desc[UR4][R20.64+0x10] ;  /* 0x0000100414127981 */ /* 0x000f28000c1e1b00 */
[----:B------:R0:W4:Y:S01]  /*0170*/  LDG.E.64 R14, desc[UR4][R20.64+0x48] ;  /* 0x00004804140e7981 */ /* 0x000122000c1e1b00 */
[----:B------:R-:W-:Y:S01]  /*0180*/  UMOV UR6, 0xffed8acc ;  /* 0xffed8acc00067882 */ /* 0x000fe20000000000 */
[----:B------:R-:W-:Y:S01]  /*0190*/  UMOV UR7, 0x3dd2589e ;  /* 0x3dd2589e00077882 */ /* 0x000fe20000000000 */
[----:B------:R-:W-:Y:S01]  /*01a0*/  BSSY.RECONVERGENT B2, `(.L_x_10) ;  /* 0x0000020000027945 */ /* 0x000fe20003800200 */
[----:B--2--5:R-:W-:-:S02]  /*01b0*/  DADD R16, -R8, R16 ;  /* 0x0000000008107229 */ /* 0x024fc40000000110 */
[----:B---3--:R-:W-:-:S06]  /*01c0*/  DADD R2, -R10, R2 ;  /* 0x000000000a027229 */ /* 0x008fcc0000000102 */
[----:B------:R-:W-:Y:S02]  /*01d0*/  DMUL R16, R16, R16 ;  /* 0x0000001010107228 */ /* 0x000fe40000000000 */
[----:B----4-:R-:W-:-:S06]  /*01e0*/  DADD R18, -R6, R18 ;  /* 0x0000000006127229 */ /* 0x010fcc0000000112 */
[----:B------:R-:W-:-:S08]  /*01f0*/  DFMA R2, R2, R2, R16 ;  /* 0x000000020202722b */ /* 0x000fd00000000010 */
[----:B------:R-:W-:Y:S01]  /*0200*/  DFMA R2, R18, R18, R2 ;  /* 0x000000121202722b */ /* 0x000fe20000000002 */
[----:B------:R-:W-:Y:S02]  /*0210*/  IMAD.MOV.U32 R18, RZ, RZ, 0x0 ;  /* 0x00000000ff127424 */ /* 0x000fe400078e00ff */
[----:B------:R-:W-:-:S03]  /*0220*/  IMAD.MOV.U32 R19, RZ, RZ, 0x3fd80000 ;  /* 0x3fd80000ff137424 */ /* 0x000fc600078e00ff */
[----:B------:R-:W1:Y:S04]  /*0230*/  MUFU.RSQ64H R23, R3 ;  /* 0x0000000300177308 */ /* 0x000e680000001c00 */
[----:B------:R-:W-:-:S05]  /*0240*/  VIADD R22, R3, 0xfcb00000 ;  /* 0xfcb0000003167836 */ /* 0x000fca0000000000 */
[----:B------:R-:W-:Y:S01]  /*0250*/  ISETP.GE.U32.AND P0, PT, R22, 0x7ca00000, PT ;  /* 0x7ca000001600780c */ /* 0x000fe20003f06070 */
[----:B-1----:R-:W-:-:S08]  /*0260*/  DMUL R16, R22, R22 ;  /* 0x0000001616107228 */ /* 0x002fd00000000000 */
[----:B------:R-:W-:-:S08]  /*0270*/  DFMA R16, R2, -R16, 1 ;  /* 0x3ff000000210742b */ /* 0x000fd00000000810 */
[----:B------:R-:W-:Y:S02]  /*0280*/  DFMA R18, R16, R18, 0.5 ;  /* 0x3fe000001012742b */ /* 0x000fe40000000012 */
[----:B------:R-:W-:-:S08]  /*0290*/  DMUL R16, R22, R16 ;  /* 0x0000001016107228 */ /* 0x000fd00000000000 */
[----:B0-----:R-:W-:Y:S02]  /*02a0*/  DFMA R20, R18, R16, R22 ;  /* 0x000000101214722b */ /* 0x001fe40000000016 */
[----:B------:R-:W-:-:S06]  /*02b0*/  DMUL R18, R12, -UR6 ;  /* 0x800000060c127c28 */ /* 0x000fcc0008000000 */
[----:B------:R-:W-:Y:S02]  /*02c0*/  DMUL R24, R2, R20 ;  /* 0x0000001402187228 */ /* 0x000fe40000000000 */
[----:B------:R-:W-:Y:S01]  /*02d0*/  VIADD R17, R21, 0xfff00000 ;  /* 0xfff0000015117836 */ /* 0x000fe20000000000 */
[----:B------:R-:W-:Y:S01]  /*02e0*/  DMUL R14, R18, R14 ;  /* 0x0000000e120e7228 */ /* 0x000fe20000000000 */
[----:B------:R-:W-:-:S04]  /*02f0*/  IMAD.MOV.U32 R16, RZ, RZ, R20 ;  /* 0x000000ffff107224 */ /* 0x000fc800078e0014 */
[----:B------:R-:W-:-:S08]  /*0300*/  DFMA R26, R24, -R24, R2 ;  /* 0x80000018181a722b */ /* 0x000fd00000000002 */
[----:B------:R-:W-:Y:S01]  /*0310*/  DFMA R18, R26, R16, R24 ;  /* 0x000000101a12722b */ /* 0x000fe20000000018 */
[----:B------:R-:W-:Y:S10]  /*0320*/  @!P0 BRA `(.L_x_11) ;  /* 0x00000000001c8947 */ /* 0x000ff40003800000 */
[----:B------:R-:W-:Y:S01]  /*0330*/  MOV R18, R2 ;  /* 0x0000000200127202 */ /* 0x000fe20000000f00 */
[----:B------:R-:W-:Y:S02]  /*0340*/  IMAD.MOV.U32 R2, RZ, RZ, R26 ;  /* 0x000000ffff027224 */ /* 0x000fe400078e001a */
[----:B------:R-:W-:Y:S01]  /*0350*/  IMAD.MOV.U32 R26, RZ, RZ, R22 ;  /* 0x000000ffff1a7224 */ /* 0x000fe200078e0016 */
[----:B------:R-:W-:Y:S01]  /*0360*/  MOV R22, 0x3a0 ;  /* 0x000003a000167802 */ /* 0x000fe20000000f00 */
[----:B------:R-:W-:Y:S02]  /*0370*/  IMAD.MOV.U32 R21, RZ, RZ, R27 ;  /* 0x000000ffff157224 */ /* 0x000fe400078e001b */
[----:B------:R-:W-:-:S07]  /*0380*/  IMAD.MOV.U32 R23, RZ, RZ, R17 ;  /* 0x000000ffff177224 */ /* 0x000fce00078e0011 */
[----:B------:R-:W-:Y:S05]  /*0390*/  CALL.REL.NOINC `($__internal_2_$__cuda_sm20_dsqrt_rn_f64_mediumpath_v1) ;  /* 0x00000010000c7944 */ /* 0x000fea0003c00000 */
.L_x_11:
[----:B------:R-:W-:Y:S05]  /*03a0*/  BSYNC.RECONVERGENT B2 ;  /* 0x0000000000027941 */ /* 0x000fea0003800200 */
.L_x_10:
[----:B------:R-:W0:Y:S01]  /*03b0*/  MUFU.RCP64H R3, R19 ;  /* 0x0000001300037308 */ /* 0x000e220000001800 */
[----:B------:R-:W-:Y:S01]  /*03c0*/  IMAD.MOV.U32 R2, RZ, RZ, 0x1 ;  /* 0x00000001ff027424 */ /* 0x000fe200078e00ff */
[----:B------:R-:W-:Y:S01]  /*03d0*/  FSETP.GEU.AND P1, PT, |R15|, 6.5827683646048100446e-37, PT ;  /* 0x036000000f00780b */ /* 0x000fe20003f2e200 */
[----:B------:R-:W-:Y:S04]  /*03e0*/  BSSY.RECONVERGENT B2, `(.L_x_12) ;  /* 0x0000010000027945 */ /* 0x000fe80003800200 */
[----:B0-----:R-:W-:-:S08]  /*03f0*/  DFMA R16, R2, -R18, 1 ;  /* 0x3ff000000210742b */ /* 0x001fd00000000812 */
[----:B------:R-:W-:-:S08]  /*0400*/  DFMA R16, R16, R16, R16 ;  /* 0x000000101010722b */ /* 0x000fd00000000010 */
[----:B------:R-:W-:-:S08]  /*0410*/  DFMA R16, R2, R16, R2 ;  /* 0x000000100210722b */ /* 0x000fd00000000002 */
[----:B------:R-:W-:-:S08]  /*0420*/  DFMA R2, R16, -R18, 1 ;  /* 0x3ff000001002742b */ /* 0x000fd00000000812 */
[----:B------:R-:W-:-:S08]  /*0430*/  DFMA R2, R16, R2, R16 ;  /* 0x000000021002722b */ /* 0x000fd00000000010 */
[----:B------:R-:W-:-:S08]  /*0440*/  DMUL R16, R14, R2 ;  /* 0x000000020e107228 */ /* 0x000fd00000000000 */
[----:B------:R-:W-:-:S08]  /*0450*/  DFMA R20, R16, -R18, R14 ;  /* 0x800000121014722b */ /* 0x000fd0000000000e */
[----:B------:R-:W-:-:S10]  /*0460*/  DFMA R2, R2, R20, R16 ;  /* 0x000000140202722b */ /* 0x000fd40000000010 */
[----:B------:R-:W-:-:S05]  /*0470*/  FFMA R16, RZ, R19, R3 ;  /* 0x00000013ff107223 */ /* 0x000fca0000000003 */
[----:B------:R-:W-:-:S13]  /*0480*/  FSETP.GT.AND P0, PT, |R16|, 1.469367938527859385e-39, PT ;  /* 0x001000001000780b */ /* 0x000fda0003f04200 */
[----:B------:R-:W-:Y:S05]  /*0490*/  @P0 BRA P1, `(.L_x_13) ;  /* 0x0000000000100947 */ /* 0x000fea0000800000 */
[----:B------:R-:W-:Y:S01]  /*04a0*/  MOV R2, R14 ;  /* 0x0000000e00027202 */ /* 0x000fe20000000f00 */
[----:B------:R-:W-:Y:S01]  /*04b0*/  IMAD.MOV.U32 R3, RZ, RZ, R15 ;  /* 0x000000ffff037224 */ /* 0x000fe200078e000f */
[----:B------:R-:W-:-:S07]  /*04c0*/  MOV R22, 0x4e0 ;  /* 0x000004e000167802 */ /* 0x000fce0000000f00 */
[----:B------:R-:W-:Y:S05]  /*04d0*/  CALL.REL.NOINC `($__internal_1_$__cuda_sm20_div_rn_f64_full) ;  /* 0x0000000800407944 */ /* 0x000fea0003c00000 */
.L_x_13:
[----:B------:R-:W-:Y:S05]  /*04e0*/  BSYNC.RECONVERGENT B2 ;  /* 0x0000000000027941 */ /* 0x000fea0003800200 */
.L_x_12:
[----:B------:R-:W-:Y:S01]  /*04f0*/  ISETP.NE.AND P0, PT, R0, 0x1, PT ;  /* 0x000000010000780c */ /* 0x000fe20003f05270 */
[----:B------:R-:W-:-:S12]  /*0500*/  DADD R14, RZ, R2 ;  /* 0x00000000ff0e7229 */ /* 0x000fd80000000002 */
[----:B------:R-:W-:Y:S05]  /*0510*/  @!P0 BREAK.RELIABLE B0 ;  /* 0x0000000000008942 */ /* 0x000fea0003800100 */
[----:B------:R-:W-:Y:S05]  /*0520*/  @!P0 BRA `(.L_x_14) ;  /* 0x0000000400188947 */ /* 0x000fea0003800000 */
.L_x_9:
[----:B------:R-:W-:Y:S05]  /*0530*/  BSYNC.RELIABLE B0 ;  /* 0x0000000000007941 */ /* 0x000fea0003800100 */
.L_x_8:
        /* <DEDUP_REMOVED lines=23> */
[----:B------:R-:W-:Y:S02]  /*06b0*/  DFMA R28, R20, R18, R22 ;  /* 0x00000012141c722b */ /* 0x000fe40000000016 */
[----:B------:R-:W-:-:S06]  /*06c0*/  DMUL R20, R12, -UR6 ;  /* 0x800000060c147c28 */ /* 0x000fcc0008000000 */
[----:B0-----:R-:W-:Y:S02]  /*06d0*/  DMUL R24, R2, R28 ;  /* 0x0000001c02187228 */ /* 0x001fe40000000000 */
[----:B------:R-:W-:Y:S01]  /*06e0*/  VIADD R19, R29, 0xfff00000 ;  /* 0xfff000001d137836 */ /* 0x000fe20000000000 */
[----:B------:R-:W-:Y:S01]  /*06f0*/  MOV R18, R28 ;  /* 0x0000001c00127202 */ /* 0x000fe20000000f00 */
[----:B------:R-:W-:-:S04]  /*0700*/  DMUL R16, R20, R16 ;  /* 0x0000001014107228 */ /* 0x000fc80000000000 */
[----:B------:R-:W-:-:S08]  /*0710*/  DFMA R26, R24, -R24, R2 ;  /* 0x80000018181a722b */ /* 0x000fd00000000002 */
[----:B------:R-:W-:Y:S01]  /*0720*/  DFMA R20, R26, R18, R24 ;  /* 0x000000121a14722b */ /* 0x000fe20000000018 */
[----:B------:R-:W-:Y:S10]  /*0730*/  @!P0 BRA `(.L_x_16) ;  /* 0x0000000000288947 */ /* 0x000ff40003800000 */
[----:B------:R-:W-:Y:S01]  /*0740*/  IMAD.MOV.U32 R18, RZ, RZ, R2 ;  /* 0x000000ffff127224 */ /* 0x000fe200078e0002 */
[----:B------:R-:W-:Y:S01]  /*0750*/  MOV R23, R19 ;  /* 0x0000001300177202 */ /* 0x000fe20000000f00 */
[----:B------:R-:W-:Y:S02]  /*0760*/  IMAD.MOV.U32 R2, RZ, RZ, R26 ;  /* 0x000000ffff027224 */ /* 0x000fe400078e001a */
[----:B------:R-:W-:Y:S01]  /*0770*/  IMAD.MOV.U32 R26, RZ, RZ, R22 ;  /* 0x000000ffff1a7224 */ /* 0x000fe200078e0016 */
[----:B------:R-:W-:Y:S01]  /*0780*/  MOV R22, 0x7c0 ;  /* 0x000007c000167802 */ /* 0x000fe20000000f00 */
[----:B------:R-:W-:Y:S02]  /*0790*/  IMAD.MOV.U32 R20, RZ, RZ, R28 ;  /* 0x000000ffff147224 */ /* 0x000fe400078e001c */
[----:B------:R-:W-:-:S07]  /*07a0*/  IMAD.MOV.U32 R21, RZ, RZ, R27 ;  /* 0x000000ffff157224 */ /* 0x000fce00078e001b */
[----:B------:R-:W-:Y:S05]  /*07b0*/  CALL.REL.NOINC `($__internal_2_$__cuda_sm20_dsqrt_rn_f64_mediumpath_v1) ;  /* 0x0000000c00047944 */ /* 0x000fea0003c00000 */
[----:B------:R-:W-:Y:S02]  /*07c0*/  IMAD.MOV.U32 R20, RZ, RZ, R18 ;  /* 0x000000ffff147224 */ /* 0x000fe400078e0012 */
[----:B------:R-:W-:-:S07]  /*07d0*/  IMAD.MOV.U32 R21, RZ, RZ, R19 ;  /* 0x000000ffff157224 */ /* 0x000fce00078e0013 */
.L_x_16:
[----:B------:R-:W-:Y:S05]  /*07e0*/  BSYNC.RECONVERGENT B2 ;  /* 0x0000000000027941 */ /* 0x000fea0003800200 */
.L_x_15:
        /* <DEDUP_REMOVED lines=15> */
[----:B------:R-:W-:Y:S01]  /*08e0*/  IMAD.MOV.U32 R2, RZ, RZ, R16 ;  /* 0x000000ffff027224 */ /* 0x000fe200078e0010 */
[----:B------:R-:W-:Y:S01]  /*08f0*/  MOV R18, R20 ;  /* 0x0000001400127202 */ /* 0x000fe20000000f00 */
[----:B------:R-:W-:Y:S01]  /*0900*/  IMAD.MOV.U32 R3, RZ, RZ, R17 ;  /* 0x000000ffff037224 */ /* 0x000fe200078e0011 */
[----:B------:R-:W-:Y:S01]  /*0910*/  MOV R22, 0x940 ;  /* 0x0000094000167802 */ /* 0x000fe20000000f00 */
[----:B------:R-:W-:-:S07]  /*0920*/  IMAD.MOV.U32 R19, RZ, RZ, R21 ;  /* 0x000000ffff137224 */ /* 0x000fce00078e0015 */
[----:B------:R-:W-:Y:S05]  /*0930*/  CALL.REL.NOINC `($__internal_1_$__cuda_sm20_div_rn_f64_full) ;  /* 0x0000000400287944 */ /* 0x000fea0003c00000 */
.L_x_18:
[----:B------:R-:W-:Y:S05]  /*0940*/  BSYNC.RECONVERGENT B2 ;  /* 0x0000000000027941 */ /* 0x000fea0003800200 */
.L_x_17:
[----:B------:R-:W-:Y:S01]  /*0950*/  ISETP.NE.AND P0, PT, R0, 0x2, PT ;  /* 0x000000020000780c */ /* 0x000fe20003f05270 */
[----:B------:R-:W-:-:S07]  /*0960*/  DADD R14, R2, R14 ;  /* 0x00000000020e7229 */ /* 0x000fce000000000e */
[----:B------:R0:W-:Y:S05]  /*0970*/  STG.E.64 desc[UR4][R4.64+0x50], R14 ;  /* 0x0000500e04007986 */ /* 0x0001ea000c101b04 */
[----:B------:R-:W-:Y:S05]  /*0980*/  @!P0 EXIT ;  /* 0x000000000000894d */ /* 0x000fea0003800000 */
.L_x_14:
[----:B------:R-:W-:Y:S05]  /*0990*/  BSYNC.RECONVERGENT B1 ;  /* 0x0000000000017941 */ /* 0x000fea0003800200 */
.L_x_7:
[----:B------:R-:W-:Y:S05]  /*09a0*/  WARPSYNC.ALL ;  /* 0x0000000000007948 */ /* 0x000fea0003800000 */
[----:B------:R-:W1:Y:S02]  /*09b0*/  LDC.64 R22, c[0x0][0x380] ;  /* 0x0000e000ff167b82 */ /* 0x000e640000000a00 */
[----:B-1----:R-:W2:Y:S04]  /*09c0*/  LDG.E.64 R18, desc[UR4][R22.64+0xc8] ;  /* 0x0000c80416127981 */ /* 0x002ea8000c1e1b00 */
[----:B------:R-:W3:Y:S04]  /*09d0*/  LDG.E.64 R16, desc[UR4][R22.64+0xc0] ;  /* 0x0000c00416107981 */ /* 0x000ee8000c1e1b00 */
[----:B------:R-:W4:Y:S04]  /*09e0*/  LDG.E.64 R20, desc[UR4][R22.64+0xd0] ;  /* 0x0000d00416147981 */ /* 0x000f28000c1e1b00 */
[----:B------:R-:W5:Y:S01]  /*09f0*/  LDG.E.64 R2, desc[UR4][R22.64+0x108] ;  /* 0x0001080416027981 */ /* 0x000f62000c1e1b00 */
[----:B------:R-:W-:Y:S01]  /*0a00*/  UMOV UR6, 0xffed8acc ;  /* 0xffed8acc00067882 */ /* 0x000fe20000000000 */
[----:B------:R-:W-:Y:S01]  /*0a10*/  UMOV UR7, 0x3dd2589e ;  /* 0x3dd2589e00077882 */ /* 0x000fe20000000000 */
[----:B------:R-:W-:Y:S01]  /*0a20*/  BSSY.RECONVERGENT B1, `(.L_x_19) ;  /* 0x0000022000017945 */ /* 0x000fe20003800200 */
[----:B--2---:R-:W-:-:S02]  /*0a30*/  DADD R18, -R8, R18 ;  /* 0x0000000008127229 */ /* 0x004fc40000000112 */
[----:B---3--:R-:W-:Y:S01]  /*0a40*/  DADD R16, -R10, R16 ;  /* 0x000000000a107229 */ /* 0x008fe20000000110 */
[----:B------:R-:W-:-:S05]  /*0a50*/  IMAD.MOV.U32 R10, RZ, RZ, 0x0 ;  /* 0x00000000ff0a7424 */ /* 0x000fca00078e00ff */
[----:B------:R-:W-:Y:S01]  /*0a60*/  DMUL R18, R18, R18 ;  /* 0x0000001212127228 */ /* 0x000fe20000000000 */
[----:B------:R-:W-:Y:S01]  /*0a70*/  IMAD.MOV.U32 R11, RZ, RZ, 0x3fd80000 ;  /* 0x3fd80000ff0b7424 */ /* 0x000fe200078e00ff */
[----:B----4-:R-:W-:-:S06]  /*0a80*/  DADD R20, -R6, R20 ;  /* 0x0000000006147229 */ /* 0x010fcc0000000114 */
[----:B------:R-:W-:-:S08]  /*0a90*/  DFMA R18, R16, R16, R18 ;  /* 0x000000101012722b */ /* 0x000fd00000000012 */
[----:B------:R-:W-:-:S06]  /*0aa0*/  DFMA R18, R20, R20, R18 ;  /* 0x000000141412722b */ /* 0x000fcc0000000012 */
        /* <DEDUP_REMOVED lines=9> */
[----:B------:R-:W-:Y:S02]  /*0b40*/  DMUL R24, R18, R20 ;  /* 0x0000001412187228 */ /* 0x000fe40000000000 */
[----:B------:R-:W-:Y:S01]  /*0b50*/  VIADD R13, R21, 0xfff00000 ;  /* 0xfff00000150d7836 */ /* 0x000fe20000000000 */
[----:B------:R-:W-:Y:S01]  /*0b60*/  MOV R12, R20 ;  /* 0x00000014000c7202 */ /* 0x000fe20000000f00 */
[----:B-----5:R-:W-:-:S04]  /*0b70*/  DMUL R6, R6, R2 ;  /* 0x0000000206067228 */ /* 0x020fc80000000000 */
[----:B------:R-:W-:-:S08]  /*0b80*/  DFMA R16, R24, -R24, R18 ;  /* 0x800000181810722b */ /* 0x000fd00000000012 */
[----:B------:R-:W-:Y:S01]  /*0b90*/  DFMA R10, R16, R12, R24 ;  /* 0x0000000c100a722b */ /* 0x000fe20000000018 */
[----:B------:R-:W-:Y:S10]  /*0ba0*/  @!P0 BRA `(.L_x_20) ;  /* 0x0000000000248947 */ /* 0x000ff40003800000 */
[----:B------:R-:W-:Y:S01]  /*0bb0*/  IMAD.MOV.U32 R3, RZ, RZ, R19 ;  /* 0x000000ffff037224 */ /* 0x000fe200078e0013 */
[----:B------:R-:W-:Y:S01]  /*0bc0*/  MOV R23, R13 ;  /* 0x0000000d00177202 */ /* 0x000fe20000000f00 */
[----:B------:R-:W-:Y:S01]  /*0bd0*/  IMAD.MOV.U32 R2, RZ, RZ, R16 ;  /* 0x000000ffff027224 */ /* 0x000fe200078e0010 */
[----:B------:R-:W-:Y:S01]  /*0be0*/  MOV R22, 0xc20 ;  /* 0x00000c2000167802 */ /* 0x000fe20000000f00 */
[----:B------:R-:W-:Y:S02]  /*0bf0*/  IMAD.MOV.U32 R21, RZ, RZ, R17 ;  /* 0x000000ffff157224 */ /* 0x000fe400078e0011 */
[----:B------:R-:W-:-:S07]  /*0c00*/  IMAD.MOV.U32 R26, RZ, RZ, R8 ;  /* 0x000000ffff1a7224 */ /* 0x000fce00078e0008 */
[----:B0-----:R-:W-:Y:S05]  /*0c10*/  CALL.REL.NOINC `($__internal_2_$__cuda_sm20_dsqrt_rn_f64_mediumpath_v1) ;  /* 0x0000000400ec7944 */ /* 0x001fea0003c00000 */
[----:B------:R-:W-:Y:S02]  /*0c20*/  IMAD.MOV.U32 R10, RZ, RZ, R18 ;  /* 0x000000ffff0a7224 */ /* 0x000fe400078e0012 */
[----:B------:R-:W-:-:S07]  /*0c30*/  IMAD.MOV.U32 R11, RZ, RZ, R19 ;  /* 0x000000ffff0b7224 */ /* 0x000fce00078e0013 */
.L_x_20:
[----:B------:R-:W-:Y:S05]  /*0c40*/  BSYNC.RECONVERGENT B1 ;  /* 0x0000000000017941 */ /* 0x000fea0003800200 */
.L_x_19:
[----:B------:R-:W1:Y:S01]  /*0c50*/  MUFU.RCP64H R3, R11 ;  /* 0x0000000b00037308 */ /* 0x000e620000001800 */
[----:B------:R-:W-:Y:S01]  /*0c60*/  IMAD.MOV.U32 R2, RZ, RZ, 0x1 ;  /* 0x00000001ff027424 */ /* 0x000fe200078e00ff */
[----:B------:R-:W-:Y:S01]  /*0c70*/  FSETP.GEU.AND P1, PT, |R7|, 6.5827683646048100446e-37, PT ;  /* 0x036000000700780b */ /* 0x000fe20003f2e200 */
[----:B------:R-:W-:Y:S04]  /*0c80*/  BSSY.RECONVERGENT B1, `(.L_x_21) ;  /* 0x0000012000017945 */ /* 0x000fe80003800200 */
[----:B-1----:R-:W-:-:S08]  /*0c90*/  DFMA R8, R2, -R10, 1 ;  /* 0x3ff000000208742b */ /* 0x002fd0000000080a */
        /* <DEDUP_REMOVED lines=15> */
[----:B0-----:R-:W-:Y:S05]  /*0d90*/  CALL.REL.NOINC `($__internal_1_$__cuda_sm20_div_rn_f64_full) ;  /* 0x0000000000107944 */ /* 0x001fea0003c00000 */
.L_x_22:
[----:B------:R-:W-:Y:S05]  /*0da0*/  BSYNC.RECONVERGENT B1 ;  /* 0x0000000000017941 */ /* 0x000fea0003800200 */
.L_x_21:
[----:B------:R-:W-:-:S07]  /*0db0*/  DADD R2, R2, R14 ;  /* 0x0000000002027229 */ /* 0x000fce000000000e */
[----:B------:R-:W-:Y:S01]  /*0dc0*/  STG.E.64 desc[UR4][R4.64+0x50], R2 ;  /* 0x0000500204007986 */ /* 0x000fe2000c101b04 */
[----:B------:R-:W-:Y:S05]  /*0dd0*/  EXIT ;  /* 0x000000000000794d */ /* 0x000fea0003800000 */
        .weak           $__internal_1_$__cuda_sm20_div_rn_f64_full
        .type           $__internal_1_$__cuda_sm20_div_rn_f64_full,@function
        .size           $__internal_1_$__cuda_sm20_div_rn_f64_full,($__internal_2_$__cuda_sm20_dsqrt_rn_f64_mediumpath_v1 - $__internal_1_$__cuda_sm20_div_rn_f64_full)
$__internal_1_$__cuda_sm20_div_rn_f64_full:
[C---:B------:R-:W-:Y:S01]  /*0de0*/  FSETP.GEU.AND P0, PT, |R19|.reuse, 1.469367938527859385e-39, PT ;  /* 0x001000001300780b */ /* 0x040fe20003f0e200 */
[----:B------:R-:W-:Y:S01]  /*0df0*/  IMAD.MOV.U32 R26, RZ, RZ, 0x1 ;  /* 0x00000001ff1a7424 */ /* 0x000fe200078e00ff */
[----:B------:R-:W-:Y:S01]  /*0e00*/  LOP3.LUT R16, R19, 0x800fffff, RZ, 0xc0, !PT ;  /* 0x800fffff13107812 */ /* 0x000fe200078ec0ff */
[----:B------:R-:W-:Y:S01]  /*0e10*/  IMAD.MOV.U32 R20, RZ, RZ, R2 ;  /* 0x000000ffff147224 */ /* 0x000fe200078e0002 */
[----:B------:R-:W-:Y:S01]  /*0e20*/  MOV R21, R3 ;  /* 0x0000000300157202 */ /* 0x000fe20000000f00 */
[----:B------:R-:W-:Y:S01]  /*0e30*/  BSSY.RECONVERGENT B3, `(.L_x_23) ;  /* 0x0000055000037945 */ /* 0x000fe20003800200 */
[----:B------:R-:W-:Y:S01]  /*0e40*/  LOP3.LUT R17, R16, 0x3ff00000, RZ, 0xfc, !PT ;  /* 0x3ff0000010117812 */ /* 0x000fe200078efcff */
[----:B------:R-:W-:Y:S01]  /*0e50*/  IMAD.MOV.U32 R16, RZ, RZ, R18 ;  /* 0x000000ffff107224 */ /* 0x000fe200078e0012 */
[C---:B------:R-:W-:Y:S02]  /*0e60*/  FSETP.GEU.AND P2, PT, |R21|.reuse, 1.469367938527859385e-39, PT ;  /* 0x001000001500780b */ /* 0x040fe40003f4e200 */
[----:B------:R-:W-:-:S02]  /*0e70*/  LOP3.LUT R24, R21, 0x7ff00000, RZ, 0xc0, !PT ;  /* 0x7ff0000015187812 */ /* 0x000fc400078ec0ff */
[C---:B------:R-:W-:Y:S01]  /*0e80*/  LOP3.LUT R25, R19.reuse, 0x7ff00000, RZ, 0xc0, !PT ;  /* 0x7ff0000013197812 */ /* 0x040fe200078ec0ff */
[----:B------:R-:W-:Y:S01]  /*0e90*/  @!P0 DMUL R16, R18, 8.98846567431157953865e+307 ;  /* 0x7fe0000012108828 */ /* 0x000fe20000000000 */
[----:B------:R-:W-:Y:S02]  /*0ea0*/  MOV R32, R24 ;  /* 0x0000001800207202 */ /* 0x000fe40000000f00 */
[----:B------:R-:W-:Y:S01]  /*0eb0*/  ISETP.GE.U32.AND P1, PT, R24, R25, PT ;  /* 0x000000191800720c */ /* 0x000fe20003f26070 */
[----:B------:R-:W-:Y:S02]  /*0ec0*/  IMAD.MOV.U32 R33, RZ, RZ, R25 ;  /* 0x000000ffff217224 */ /* 0x000fe400078e0019 */
[----:B------:R-:W0:Y:S02]  /*0ed0*/  MUFU.RCP64H R27, R17 ;  /* 0x00000011001b7308 */ /* 0x000e240000001800 */
[----:B------:R-:W-:Y:S02]  /*0ee0*/  @!P2 LOP3.LUT R23, R19, 0x7ff00000, RZ, 0xc0, !PT ;  /* 0x7ff000001317a812 */ /* 0x000fe400078ec0ff */
[----:B------:R-:W-:-:S02]  /*0ef0*/  @!P0 LOP3.LUT R33, R17, 0x7ff00000, RZ, 0xc0, !PT ;  /* 0x7ff0000011218812 */ /* 0x000fc400078ec0ff */
[----:B------:R-:W-:Y:S01]  /*0f00*/  @!P2 ISETP.GE.U32.AND P3, PT, R24, R23, PT ;  /* 0x000000171800a20c */ /* 0x000fe20003f66070 */
[----:B------:R-:W-:-:S05]  /*0f10*/  IMAD.MOV.U32 R23, RZ, RZ, 0x1ca00000 ;  /* 0x1ca00000ff177424 */ /* 0x000fca00078e00ff */
[----:B------:R-:W-:-:S04]  /*0f20*/  @!P2 SEL R29, R23, 0x63400000, !P3 ;  /* 0x63400000171da807 */ /* 0x000fc80005800000 */
[----:B------:R-:W-:Y:S01]  /*0f30*/  @!P2 LOP3.LUT R30, R29, 0x80000000, R21, 0xf8, !PT ;  /* 0x800000001d1ea812 */ /* 0x000fe200078ef815 */
[----:B0-----:R-:W-:-:S03]  /*0f40*/  DFMA R2, R26, -R16, 1 ;  /* 0x3ff000001a02742b */ /* 0x001fc60000000810 */
[----:B------:R-:W-:Y:S01]  /*0f50*/  @!P2 LOP3.LUT R31, R30, 0x100000, RZ, 0xfc, !PT ;  /* 0x001000001e1fa812 */ /* 0x000fe200078efcff */
[----:B------:R-:W-:-:S04]  /*0f60*/  @!P2 IMAD.MOV.U32 R30, RZ, RZ, RZ ;  /* 0x000000ffff1ea224 */ /* 0x000fc800078e00ff */
[----:B------:R-:W-:-:S08]  /*0f70*/  DFMA R2, R2, R2, R2 ;  /* 0x000000020202722b */ /* 0x000fd00000000002 */
[----:B------:R-:W-:Y:S01]  /*0f80*/  DFMA R26, R26, R2, R26 ;  /* 0x000000021a1a722b */ /* 0x000fe2000000001a */
[----:B------:R-:W-:Y:S01]  /*0f90*/  SEL R3, R23, 0x63400000, !P1 ;  /* 0x6340000017037807 */ /* 0x000fe20004800000 */
[----:B------:R-:W-:-:S03]  /*0fa0*/  IMAD.MOV.U32 R2, RZ, RZ, R20 ;  /* 0x000000ffff027224 */ /* 0x000fc600078e0014 */
[----:B------:R-:W-:-:S03]  /*0fb0*/  LOP3.LUT R3, R3, 0x800fffff, R21, 0xf8, !PT ;  /* 0x800fffff03037812 */ /* 0x000fc600078ef815 */
[----:B------:R-:W-:-:S03]  /*0fc0*/  DFMA R28, R26, -R16, 1 ;  /* 0x3ff000001a1c742b */ /* 0x000fc60000000810 */
[----:B------:R-:W-:-:S05]  /*0fd0*/  @!P2 DFMA R2, R2, 2, -R30 ;  /* 0x400000000202a82b */ /* 0x000fca000000081e */
[----:B------:R-:W-:-:S05]  /*0fe0*/  DFMA R26, R26, R28, R26 ;  /* 0x0000001c1a1a722b */ /* 0x000fca000000001a */
[----:B------:R-:W-:-:S03]  /*0ff0*/  @!P2 LOP3.LUT R32, R3, 0x7ff00000, RZ, 0xc0, !PT ;  /* 0x7ff000000320a812 */ /* 0x000fc600078ec0ff */
[----:B------:R-:W-:Y:S02]  /*1000*/  DMUL R28, R26, R2 ;  /* 0x000000021a1c7228 */ /* 0x000fe40000000000 */
[----:B------:R-:W-:-:S05]  /*1010*/  VIADD R25, R32, 0xffffffff ;  /* 0xffffffff20197836 */ /* 0x000fca0000000000 */
[----:B------:R-:W-:Y:S01]  /*1020*/  ISETP.GT.U32.AND P0, PT, R25, 0x7feffffe, PT ;  /* 0x7feffffe1900780c */ /* 0x000fe20003f04070 */
[----:B------:R-:W-:Y:S01]  /*1030*/  VIADD R25, R33, 0xffffffff ;  /* 0xffffffff21197836 */ /* 0x000fe20000000000 */
[----:B------:R-:W-:-:S04]  /*1040*/  DFMA R30, R28, -R16, R2 ;  /* 0x800000101c1e722b */ /* 0x000fc80000000002 */
[----:B------:R-:W-:-:S04]  /*1050*/  ISETP.GT.U32.OR P0, PT, R25, 0x7feffffe, P0 ;  /* 0x7feffffe1900780c */ /* 0x000fc80000704470 */
[----:B------:R-:W-:-:S09]  /*1060*/  DFMA R26, R26, R30, R28 ;  /* 0x0000001e1a1a722b */ /* 0x000fd2000000001c */
[----:B------:R-:W-:Y:S05]  /*1070*/  @P0 BRA `(.L_x_24) ;  /* 0x00000000006c0947 */ /* 0x000fea0003800000 */
[----:B------:R-:W-:Y:S01]  /*1080*/  LOP3.LUT R21, R19, 0x7ff00000, RZ, 0xc0, !PT ;  /* 0x7ff0000013157812 */ /* 0x000fe200078ec0ff */
[----:B------:R-:W-:-:S03]  /*1090*/  IMAD.MOV.U32 R28, RZ, RZ, RZ ;  /* 0x000000ffff1c7224 */ /* 0x000fc600078e00ff */
[CC--:B------:R-:W-:Y:S02]  /*10a0*/  VIADDMNMX R20, R24.reuse, -R21.reuse, 0xb9600000, !PT ;  /* 0xb960000018147446 */ /* 0x0c0fe40007800915 */
[----:B------:R-:W-:Y:S02]  /*10b0*/  ISETP.GE.U32.AND P0, PT, R24, R21, PT ;  /* 0x000000151800720c */ /* 0x000fe40003f06070 */
[----:B------:R-:W-:Y:S02]  /*10c0*/  VIMNMX R20, PT, PT, R20, 0x46a00000, PT ;  /* 0x46a0000014147848 */ /* 0x000fe40003fe0100 */
[----:B------:R-:W-:-:S05]  /*10d0*/  SEL R23, R23, 0x63400000, !P0 ;  /* 0x6340000017177807 */ /* 0x000fca0004000000 */
[----:B------:R-:W-:-:S05]  /*10e0*/  IMAD.IADD R20, R20, 0x1, -R23 ;  /* 0x0000000114147824 */ /* 0x000fca00078e0a17 */
[----:B------:R-:W-:-:S06]  /*10f0*/  IADD3 R29, PT, PT, R20, 0x7fe00000, RZ ;  /* 0x7fe00000141d7810 */ /* 0x000fcc0007ffe0ff */
[----:B------:R-:W-:-:S10]  /*1100*/  DMUL R24, R26, R28 ;  /* 0x0000001c1a187228 */ /* 0x000fd40000000000 */
[----:B------:R-:W-:-:S13]  /*1110*/  FSETP.GTU.AND P0, PT, |R25|, 1.469367938527859385e-39, PT ;  /* 0x001000001900780b */ /* 0x000fda0003f0c200 */
[----:B------:R-:W-:Y:S05]  /*1120*/  @P0 BRA `(.L_x_25) ;  /* 0x0000000000940947 */ /* 0x000fea0003800000 */
[----:B------:R-:W-:Y:S01]  /*1130*/  DFMA R2, R26, -R16, R2 ;  /* 0x800000101a02722b */ /* 0x000fe20000000002 */
[----:B------:R-:W-:-:S09]  /*1140*/  IMAD.MOV.U32 R28, RZ, RZ, RZ ;  /* 0x000000ffff1c7224 */ /* 0x000fd200078e00ff */
[C---:B------:R-:W-:Y:S02]  /*1150*/  FSETP.NEU.AND P0, PT, R3.reuse, RZ, PT ;  /* 0x000000ff0300720b */ /* 0x040fe40003f0d000 */
[----:B------:R-:W-:-:S04]  /*1160*/  LOP3.LUT R19, R3, 0x80000000, R19, 0x48, !PT ;  /* 0x8000000003137812 */ /* 0x000fc800078e4813 */
[----:B------:R-:W-:-:S07]  /*1170*/  LOP3.LUT R29, R19, R29, RZ, 0xfc, !PT ;  /* 0x0000001d131d7212 */ /* 0x000fce00078efcff */
[----:B------:R-:W-:Y:S05]  /*1180*/  @!P0 BRA `(.L_x_25) ;  /* 0x00000000007c8947 */ /* 0x000fea0003800000 */
[----:B------:R-:W-:Y:S02]  /*1190*/  IMAD.MOV R3, RZ, RZ, -R20 ;  /* 0x000000ffff037224 */ /* 0x000fe400078e0a14 */
[----:B------:R-:W-:-:S06]  /*11a0*/  IMAD.MOV.U32 R2, RZ, RZ, RZ ;  /* 0x000000ffff027224 */ /* 0x000fcc00078e00ff */
[----:B------:R-:W-:Y:S02]  /*11b0*/  DFMA R2, R24, -R2, R26 ;  /* 0x800000021802722b */ /* 0x000fe4000000001a */
[----:B------:R-:W-:-:S04]  /*11c0*/  DMUL.RP R26, R26, R28 ;  /* 0x0000001c1a1a7228 */ /* 0x000fc80000008000 */
[----:B------:R-:W-:-:S04]  /*11d0*/  IADD3 R2, PT, PT, -R20, -0x43300000, RZ ;  /* 0xbcd0000014027810 */ /* 0x000fc80007ffe1ff */
[----:B------:R-:W-:Y:S02]  /*11e0*/  FSETP.NEU.AND P0, PT, |R3|, R2, PT ;  /* 0x000000020300720b */ /* 0x000fe40003f0d200 */
[----:B------:R-:W-:Y:S02]  /*11f0*/  LOP3.LUT R19, R27, R19, RZ, 0x3c, !PT ;  /* 0x000000131b137212 */ /* 0x000fe400078e3cff */
[----:B------:R-:W-:Y:S02]  /*1200*/  FSEL R24, R26, R24, !P0 ;  /* 0x000000181a187208 */ /* 0x000fe40004000000 */
[----:B------:R-:W-:Y:S01]  /*1210*/  FSEL R25, R19, R25, !P0 ;  /* 0x0000001913197208 */ /* 0x000fe20004000000 */
[----:B------:R-:W-:Y:S06]  /*1220*/  BRA `(.L_x_25) ;  /* 0x0000000000547947 */ /* 0x000fec0003800000 */
.L_x_24:
[----:B------:R-:W-:-:S14]  /*1230*/  DSETP.NAN.AND P0, PT, R20, R20, PT ;  /* 0x000000141400722a */ /* 0x000fdc0003f08000 */
[----:B------:R-:W-:Y:S05]  /*1240*/  @P0 BRA `(.L_x_26) ;  /* 0x0000000000440947 */ /* 0x000fea0003800000 */
[----:B------:R-:W-:-:S14]  /*1250*/  DSETP.NAN.AND P0, PT, R18, R18, PT ;  /* 0x000000121200722a */ /* 0x000fdc0003f08000 */
[----:B------:R-:W-:Y:S05]  /*1260*/  @P0 BRA `(.L_x_27) ;  /* 0x0000000000300947 */ /* 0x000fea0003800000 */
[----:B------:R-:W-:Y:S01]  /*1270*/  ISETP.NE.AND P0, PT, R32, R33, PT ;  /* 0x000000212000720c */ /* 0x000fe20003f05270 */
[----:B------:R-:W-:Y:S01]  /*1280*/  IMAD.MOV.U32 R25, RZ, RZ, -0x80000 ;  /* 0xfff80000ff197424 */ /* 0x000fe200078e00ff */
[----:B------:R-:W-:-:S11]  /*1290*/  MOV R24, 0x0 ;  /* 0x0000000000187802 */ /* 0x000fd60000000f00 */
[----:B------:R-:W-:Y:S05]  /*12a0*/  @!P0 BRA `(.L_x_25) ;  /* 0x0000000000348947 */ /* 0x000fea0003800000 */
[----:B------:R-:W-:Y:S02]  /*12b0*/  ISETP.NE.AND P0, PT, R32, 0x7ff00000, PT ;  /* 0x7ff000002000780c */ /* 0x000fe40003f05270 */
[----:B------:R-:W-:Y:S02]  /*12c0*/  LOP3.LUT R25, R21, 0x80000000, R19, 0x48, !PT ;  /* 0x8000000015197812 */ /* 0x000fe400078e4813 */
[----:B------:R-:W-:-:S13]  /*12d0*/  ISETP.EQ.OR P0, PT, R33, RZ, !P0 ;  /* 0x000000ff2100720c */ /* 0x000fda0004702670 */
[----:B------:R-:W-:Y:S01]  /*12e0*/  @P0 LOP3.LUT R2, R25, 0x7ff00000, RZ, 0xfc, !PT ;  /* 0x7ff0000019020812 */ /* 0x000fe200078efcff */
[----:B------:R-:W-:Y:S02]  /*12f0*/  @!P0 IMAD.MOV.U32 R24, RZ, RZ, RZ ;  /* 0x000000ffff188224 */ /* 0x000fe400078e00ff */
[----:B------:R-:W-:Y:S02]  /*1300*/  @P0 IMAD.MOV.U32 R24, RZ, RZ, RZ ;  /* 0x000000ffff180224 */ /* 0x000fe400078e00ff */
[----:B------:R-:W-:Y:S01]  /*1310*/  @P0 IMAD.MOV.U32 R25, RZ, RZ, R2 ;  /* 0x000000ffff190224 */ /* 0x000fe200078e0002 */
[----:B------:R-:W-:Y:S06]  /*1320*/  BRA `(.L_x_25) ;  /* 0x0000000000147947 */ /* 0x000fec0003800000 */
.L_x_27:
[----:B------:R-:W-:Y:S02]  /*1330*/  LOP3.LUT R25, R19, 0x80000, RZ, 0xfc, !PT ;  /* 0x0008000013197812 */ /* 0x000fe400078efcff */
[----:B------:R-:W-:Y:S01]  /*1340*/  MOV R24, R18 ;  /* 0x0000001200187202 */ /* 0x000fe20000000f00 */
[----:B------:R-:W-:Y:S06]  /*1350*/  BRA `(.L_x_25) ;  /* 0x0000000000087947 */ /* 0x000fec0003800000 */
.L_x_26:
[----:B------:R-:W-:Y:S01]  /*1360*/  LOP3.LUT R25, R21, 0x80000, RZ, 0xfc, !PT ;  /* 0x0008000015197812 */ /* 0x000fe200078efcff */
[----:B------:R-:W-:-:S07]  /*1370*/  IMAD.MOV.U32 R24, RZ, RZ, R20 ;  /* 0x000000ffff187224 */ /* 0x000fce00078e0014 */
.L_x_25:
[----:B------:R-:W-:Y:S05]  /*1380*/  BSYNC.RECONVERGENT B3 ;  /* 0x0000000000037941 */ /* 0x000fea0003800200 */
.L_x_23:
[----:B------:R-:W-:Y:S02]  /*1390*/  IMAD.MOV.U32 R23, RZ, RZ, 0x0 ;  /* 0x00000000ff177424 */ /* 0x000fe400078e00ff */
[----:B------:R-:W-:Y:S02]  /*13a0*/  IMAD.MOV.U32 R2, RZ, RZ, R24 ;  /* 0x000000ffff027224 */ /* 0x000fe400078e0018 */
[----:B------:R-:W-:Y:S01]  /*13b0*/  IMAD.MOV.U32 R3, RZ, RZ, R25 ;  /* 0x000000ffff037224 */ /* 0x000fe200078e0019 */
[----:B------:R-:W-:Y:S06]  /*13c0*/  RET.REL.NODEC R22 `(_Z18CalculatePotentialP4Body) ;  /* 0xffffffec160c7950 */ /* 0x000fec0003c3ffff */
        .weak           $__internal_2_$__cuda_sm20_dsqrt_rn_f64_mediumpath_v1
        .type           $__internal_2_$__cuda_sm20_dsqrt_rn_f64_mediumpath_v1,@function
        .size           $__internal_2_$__cuda_sm20_dsqrt_rn_f64_mediumpath_v1,(.L_x_93 - $__internal_2_$__cuda_sm20_dsqrt_rn_f64_mediumpath_v1)
$__internal_2_$__cuda_sm20_dsqrt_rn_f64_mediumpath_v1:
[----:B------:R-:W-:Y:S01]  /*13d0*/  ISETP.GE.U32.AND P0, PT, R26, -0x3400000, PT ;  /* 0xfcc000001a00780c */ /* 0x000fe20003f06070 */
[----:B------:R-:W-:Y:S01]  /*13e0*/  BSSY.RECONVERGENT B3, `(.L_x_28) ;  /* 0x0000026000037945 */ /* 0x000fe20003800200 */
[----:B------:R-:W-:Y:S01]  /*13f0*/  MOV R19, R3 ;  /* 0x0000000300137202 */ /* 0x000fe20000000f00 */
[----:B------:R-:W-:Y:S02]  /*1400*/  IMAD.MOV.U32 R3, RZ, RZ, R21 ;  /* 0x000000ffff037224 */ /* 0x000fe400078e0015 */
[----:B------:R-:W-:-:S08]  /*1410*/  IMAD.MOV.U32 R21, RZ, RZ, R23 ;  /* 0x000000ffff157224 */ /* 0x000fd000078e0017 */
        /* <DEDUP_REMOVED lines=9> */
.L_x_29:
        /* <DEDUP_REMOVED lines=9> */
[----:B------:R-:W-:Y:S02]  /*1540*/  IMAD.MOV.U32 R2, RZ, RZ, RZ ;  /* 0x000000ffff027224 */ /* 0x000fe400078e00ff */
[----:B------:R-:W-:Y:S02]  /*1550*/  IMAD.MOV.U32 R24, RZ, RZ, 0x0 ;  /* 0x00000000ff187424 */ /* 0x000fe400078e00ff */
[----:B------:R-:W-:Y:S01]  /*1560*/  IMAD.MOV.U32 R25, RZ, RZ, 0x3fd80000 ;  /* 0x3fd80000ff197424 */ /* 0x000fe200078e00ff */
        /* <DEDUP_REMOVED lines=12> */
.L_x_31:
[----:B------:R-:W-:-:S11]  /*1630*/  DADD R2, R18, R18 ;  /* 0x0000000012027229 */ /* 0x000fd60000000012 */
.L_x_30:
[----:B------:R-:W-:Y:S05]  /*1640*/  BSYNC.RECONVERGENT B3 ;  /* 0x0000000000037941 */ /* 0x000fea0003800200 */
.L_x_28:
[----:B------:R-:W-:Y:S02]  /*1650*/  IMAD.MOV.U32 R23, RZ, RZ, 0x0 ;  /* 0x00000000ff177424 */ /* 0x000fe400078e00ff */
[----:B------:R-:W-:Y:S02]  /*1660*/  IMAD.MOV.U32 R18, RZ, RZ, R2 ;  /* 0x000000ffff127224 */ /* 0x000fe400078e0002 */
[----:B------:R-:W-:Y:S01]  /*1670*/  IMAD.MOV.U32 R19, RZ, RZ, R3 ;  /* 0x000000ffff137224 */ /* 0x000fe200078e0003 */
[----:B------:R-:W-:Y:S06]  /*1680*/  RET.REL.NODEC R22 `(_Z18CalculatePotentialP4Body) ;  /* 0xffffffe8165c7950 */ /* 0x000fec0003c3ffff */
.L_x_32:
        /* <DEDUP_REMOVED lines=15> */
.L_x_93:


//--------------------- .text._Z9DeriveAccP4Body  --------------------------
	.section	.text._Z9DeriveAccP4Body,"ax",@progbits
	.align	128
        .global         _Z9DeriveAccP4Body
        .type           _Z9DeriveAccP4Body,@function
        .size           _Z9DeriveAccP4Body,(.L_x_95 - _Z9DeriveAccP4Body)
        .other          _Z9DeriveAccP4Body,@"STO_CUDA_ENTRY STV_DEFAULT"
_Z9DeriveAccP4Body:
.text._Z9DeriveAccP4Body:
        /* <DEDUP_REMOVED lines=17> */
[----:B------:R-:W-:-:S02]  /*0110*/  CS2R R18, SRZ ;  /* 0x0000000000127805 */ /* 0x000fc4000001ff00 */
[----:B------:R-:W-:Y:S02]  /*0120*/  CS2R R16, SRZ ;  /* 0x0000000000107805 */ /* 0x000fe4000001ff00 */
[----:B------:R-:W-:-:S03]  /*0130*/  CS2R R14, SRZ ;  /* 0x00000000000e7805 */ /* 0x000fc6000001ff00 */
[----:B0-----:R-:W-:Y:S05]  /*0140*/  @!P0 BRA `(.L_x_35) ;  /* 0x0000000c00108947 */ /* 0x001fea0003800000 */
[----:B------:R-:W0:Y:S02]  /*0150*/  LDC.64 R8, c[0x0][0x380] ;  /* 0x0000e000ff087b82 */ /* 0x000e240000000a00 */
[----:B0-----:R-:W2:Y:S04]  /*0160*/  LDG.E.64 R6, desc[UR4][R8.64+0x8] ;  /* 0x0000080408067981 */ /* 0x001ea8000c1e1b00 */
[----:B------:R-:W3:Y:S04]  /*0170*/  LDG.E.64 R4, desc[UR4][R8.64] ;  /* 0x0000000408047981 */ /* 0x000ee8000c1e1b00 */
[----:B------:R0:W4:Y:S01]  /*0180*/  LDG.E.64 R2, desc[UR4][R8.64+0x10] ;  /* 0x0000100408027981 */ /* 0x000122000c1e1b00 */
[----:B------:R-:W-:Y:S01]  /*0190*/  BSSY.RECONVERGENT B2, `(.L_x_36) ;  /* 0x000001d000027945 */ /* 0x000fe20003800200 */
[----:B0-----:R-:W-:-:S02]  /*01a0*/  IMAD.MOV.U32 R8, RZ, RZ, 0x0 ;  /* 0x00000000ff087424 */ /* 0x001fc400078e00ff */
[----:B------:R-:W-:Y:S01]  /*01b0*/  IMAD.MOV.U32 R9, RZ, RZ, 0x3fd80000 ;  /* 0x3fd80000ff097424 */ /* 0x000fe200078e00ff */
[----:B--2--5:R-:W-:Y:S02]  /*01c0*/  DADD R6, -R24, R6 ;  /* 0x0000000018067229 */ /* 0x024fe40000000106 */
[----:B---3--:R-:W-:-:S06]  /*01d0*/  DADD R4, -R26, R4 ;  /* 0x000000001a047229 */ /* 0x008fcc0000000104 */
[----:B------:R-:W-:Y:S02]  /*01e0*/  DMUL R10, R6, R6 ;  /* 0x00000006060a7228 */ /* 0x000fe40000000000 */
[----:B----4-:R-:W-:-:S06]  /*01f0*/  DADD R2, -R22, R2 ;  /* 0x0000000016027229 */ /* 0x010fcc0000000102 */
[----:B------:R-:W-:-:S08]  /*0200*/  DFMA R10, R4, R4, R10 ;  /* 0x00000004040a722b */ /* 0x000fd0000000000a */
[----:B------:R-:W-:-:S06]  /*0210*/  DFMA R34, R2, R2, R10 ;  /* 0x000000020222722b */ /* 0x000fcc000000000a */
        /* <DEDUP_REMOVED lines=9> */
[----:B------:R-:W-:Y:S01]  /*02b0*/  IADD3 R31, PT, PT, R9, -0x100000, RZ ;  /* 0xfff00000091f7810 */ /* 0x000fe20007ffe0ff */
[----:B------:R-:W-:-:S05]  /*02c0*/  IMAD.MOV.U32 R30, RZ, RZ, R8 ;  /* 0x000000ffff1e7224 */ /* 0x000fca00078e0008 */
[----:B------:R-:W-:-:S08]  /*02d0*/  DFMA R12, R32, -R32, R34 ;  /* 0x80000020200c722b */ /* 0x000fd00000000022 */
[----:B------:R-:W-:Y:S01]  /*02e0*/  DFMA R16, R12, R30, R32 ;  /* 0x0000001e0c10722b */ /* 0x000fe20000000020 */
[----:B------:R-:W-:Y:S10]  /*02f0*/  @!P0 BRA `(.L_x_37) ;  /* 0x0000000000188947 */ /* 0x000ff40003800000 */
[----:B------:R-:W-:Y:S01]  /*0300*/  IMAD.MOV.U32 R30, RZ, RZ, R8 ;  /* 0x000000ffff1e7224 */ /* 0x000fe200078e0008 */
[----:B------:R-:W-:Y:S01]  /*0310*/  MOV R8, 0x340 ;  /* 0x0000034000087802 */ /* 0x000fe20000000f00 */
[----:B------:R-:W-:-:S07]  /*0320*/  IMAD.MOV.U32 R11, RZ, RZ, R35 ;  /* 0x000000ffff0b7224 */ /* 0x000fce00078e0023 */
[----:B------:R-:W-:Y:S05]  /*0330*/  CALL.REL.NOINC `($__internal_4_$__cuda_sm20_dsqrt_rn_f64_mediumpath_v1) ;  /* 0x0000002800507944 */ /* 0x000fea0003c00000 */
[----:B------:R-:W-:Y:S01]  /*0340*/  MOV R16, R36 ;  /* 0x0000002400107202 */ /* 0x000fe20000000f00 */
[----:B------:R-:W-:-:S07]  /*0350*/  IMAD.MOV.U32 R17, RZ, RZ, R37 ;  /* 0x000000ffff117224 */ /* 0x000fce00078e0025 */
.L_x_37:
[----:B------:R-:W-:Y:S05]  /*0360*/  BSYNC.RECONVERGENT B2 ;  /* 0x0000000000027941 */ /* 0x000fea0003800200 */
.L_x_36:
[----:B------:R-:W0:Y:S02]  /*0370*/  LDC.64 R14, c[0x0][0x380] ;  /* 0x0000e000ff0e7b82 */ /* 0x000e240000000a00 */
[----:B0-----:R-:W2:Y:S01]  /*0380*/  LDG.E.64 R14, desc[UR4][R14.64+0x48] ;  /* 0x000048040e0e7981 */ /* 0x001ea2000c1e1b00 */
[----:B------:R-:W-:Y:S01]  /*0390*/  DMUL R8, R16, R16 ;  /* 0x0000001010087228 */ /* 0x000fe20000000000 */
[----:B------:R-:W-:Y:S01]  /*03a0*/  IMAD.MOV.U32 R10, RZ, RZ, 0x1 ;  /* 0x00000001ff0a7424 */ /* 0x000fe200078e00ff */
[----:B------:R-:W-:Y:S01]  /*03b0*/  UMOV UR6, 0xffed8acc ;  /* 0xffed8acc00067882 */ /* 0x000fe20000000000 */
[----:B------:R-:W-:Y:S01]  /*03c0*/  UMOV UR7, 0x3dd2589e ;  /* 0x3dd2589e00077882 */ /* 0x000fe20000000000 */
[----:B------:R-:W-:Y:S01]  /*03d0*/  BSSY.RECONVERGENT B3, `(.L_x_38) ;  /* 0x000001f000037945 */ /* 0x000fe20003800200 */
[----:B------:R-:W-:Y:S02]  /*03e0*/  DMUL R4, R4, UR6 ;  /* 0x0000000604047c28 */ /* 0x000fe40008000000 */
[----:B------:R-:W-:-:S02]  /*03f0*/  DMUL R2, R2, UR6 ;  /* 0x0000000602027c28 */ /* 0x000fc40008000000 */
[----:B------:R-:W-:-:S04]  /*0400*/  DMUL R8, R8, R16 ;  /* 0x0000001008087228 */ /* 0x000fc80000000000 */
[----:B------:R-:W-:Y:S02]  /*0410*/  DMUL R4, R20, R4 ;  /* 0x0000000414047228 */ /* 0x000fe40000000000 */
[----:B------:R-:W0:Y:S02]  /*0420*/  MUFU.RCP64H R11, R9 ;  /* 0x00000009000b7308 */ /* 0x000e240000001800 */
[----:B0-----:R-:W-:-:S08]  /*0430*/  DFMA R12, -R8, R10, 1 ;  /* 0x3ff00000080c742b */ /* 0x001fd0000000010a */
[----:B------:R-:W-:-:S08]  /*0440*/  DFMA R12, R12, R12, R12 ;  /* 0x0000000c0c0c722b */ /* 0x000fd0000000000c */
[----:B------:R-:W-:-:S08]  /*0450*/  DFMA R12, R10, R12, R10 ;  /* 0x0000000c0a0c722b */ /* 0x000fd0000000000a */
[----:B------:R-:W-:-:S08]  /*0460*/  DFMA R10, -R8, R12, 1 ;  /* 0x3ff00000080a742b */ /* 0x000fd0000000010c */
[----:B------:R-:W-:Y:S02]  /*0470*/  DFMA R10, R12, R10, R12 ;  /* 0x0000000a0c0a722b */ /* 0x000fe4000000000c */
[----:B--2---:R-:W-:Y:S02]  /*0480*/  DMUL R32, R4, R14 ;  /* 0x0000000e04207228 */ /* 0x004fe40000000000 */
[----:B------:R-:W-:-:S06]  /*0490*/  DMUL R4, R6, UR6 ;  /* 0x0000000606047c28 */ /* 0x000fcc0008000000 */
[----:B------:R-:W-:Y:S02]  /*04a0*/  DMUL R12, R32, R10 ;  /* 0x0000000a200c7228 */ /* 0x000fe40000000000 */
[----:B------:R-:W-:Y:S01]  /*04b0*/  FSETP.GEU.AND P1, PT, |R33|, 6.5827683646048100446e-37, PT ;  /* 0x036000002100780b */ /* 0x000fe20003f2e200 */
[----:B------:R-:W-:-:S05]  /*04c0*/  DMUL R4, R20, R4 ;  /* 0x0000000414047228 */ /* 0x000fca0000000000 */
[----:B------:R-:W-:-:S08]  /*04d0*/  DFMA R16, -R8, R12, R32 ;  /* 0x0000000c0810722b */ /* 0x000fd00000000120 */
[----:B------:R-:W-:Y:S02]  /*04e0*/  DFMA R6, R10, R16, R12 ;  /* 0x000000100a06722b */ /* 0x000fe4000000000c */
[----:B------:R-:W-:Y:S02]  /*04f0*/  DMUL R10, R20, R2 ;  /* 0x00000002140a7228 */ /* 0x000fe40000000000 */
[----:B------:R-:W-:-:S06]  /*0500*/  DMUL R2, R4, R14 ;  /* 0x0000000e04027228 */ /* 0x000fcc0000000000 */
[----:B------:R-:W-:Y:S01]  /*0510*/  FFMA R12, RZ, R9, R7 ;  /* 0x00000009ff0c7223 */ /* 0x000fe20000000007 */
[----:B------:R-:W-:-:S04]  /*0520*/  DMUL R14, R10, R14 ;  /* 0x0000000e0a0e7228 */ /* 0x000fc80000000000 */
[----:B------:R-:W-:-:S13]  /*0530*/  FSETP.GT.AND P0, PT, |R12|, 1.469367938527859385e-39, PT ;  /* 0x001000000c00780b */ /* 0x000fda0003f04200 */
[----:B------:R-:W-:Y:S05]  /*0540*/  @P0 BRA P1, `(.L_x_39) ;  /* 0x00000000001c0947 */ /* 0x000fea0000800000 */
[----:B------:R-:W-:Y:S01]  /*0550*/  IMAD.MOV.U32 R34, RZ, RZ, R32 ;  /* 0x000000ffff227224 */ /* 0x000fe200078e0020 */
[----:B------:R-:W-:Y:S01]  /*0560*/  MOV R10, R8 ;  /* 0x00000008000a7202 */ /* 0x000fe20000000f00 */
[----:B------:R-:W-:Y:S01]  /*0570*/  IMAD.MOV.U32 R11, RZ, RZ, R9 ;  /* 0x000000ffff0b7224 */ /* 0x000fe200078e0009 */
[----:B------:R-:W-:-:S07]  /*0580*/  MOV R32, 0x5a0 ;  /* 0x000005a000207802 */ /* 0x000fce0000000f00 */
[----:B------:R-:W-:Y:S05]  /*0590*/  CALL.REL.NOINC `($__internal_3_$__cuda_sm20_div_rn_f64_full) ;  /* 0x00000020002c7944 */ /* 0x000fea0003c00000 */
[----:B------:R-:W-:Y:S02]  /*05a0*/  IMAD.MOV.U32 R6, RZ, RZ, R10 ;  /* 0x000000ffff067224 */ /* 0x000fe400078e000a */
[----:B------:R-:W-:-:S07]  /*05b0*/  IMAD.MOV.U32 R7, RZ, RZ, R11 ;  /* 0x000000ffff077224 */ /* 0x000fce00078e000b */
.L_x_39:
[----:B------:R-:W-:Y:S05]  /*05c0*/  BSYNC.RECONVERGENT B3 ;  /* 0x0000000000037941 */ /* 0x000fea0003800200 */
.L_x_38:
[----:B------:R-:W0:Y:S01]  /*05d0*/  MUFU.RCP64H R5, R9 ;  /* 0x0000000900057308 */ /* 0x000e220000001800 */
[----:B------:R-:W-:Y:S01]  /*05e0*/  MOV R4, 0x1 ;  /* 0x0000000100047802 */ /* 0x000fe20000000f00 */
[----:B------:R-:W-:Y:S01]  /*05f0*/  BSSY.RECONVERGENT B3, `(.L_x_40) ;  /* 0x0000015000037945 */ /* 0x000fe20003800200 */
[----:B------:R-:W-:-:S04]  /*0600*/  FSETP.GEU.AND P1, PT, |R3|, 6.5827683646048100446e-37, PT ;  /* 0x036000000300780b */ /* 0x000fc80003f2e200 */
[----:B0-----:R-:W-:-:S08]  /*0610*/  DFMA R10, -R8, R4, 1 ;  /* 0x3ff00000080a742b */ /* 0x001fd00000000104 */
[----:B------:R-:W-:-:S08]  /*0620*/  DFMA R10, R10, R10, R10 ;  /* 0x0000000a0a0a722b */ /* 0x000fd0000000000a */
[----:B------:R-:W-:-:S08]  /*0630*/  DFMA R10, R4, R10, R4 ;  /* 0x0000000a040a722b */ /* 0x000fd00000000004 */
[----:B------:R-:W-:-:S08]  /*0640*/  DFMA R4, -R8, R10, 1 ;  /* 0x3ff000000804742b */ /* 0x000fd0000000010a */
[----:B------:R-:W-:-:S08]  /*0650*/  DFMA R12, R10, R4, R10 ;  /* 0x000000040a0c722b */ /* 0x000fd0000000000a */
[----:B------:R-:W-:-:S08]  /*0660*/  DMUL R4, R2, R12 ;  /* 0x0000000c02047228 */ /* 0x000fd00000000000 */
[----:B------:R-:W-:-:S08]  /*0670*/  DFMA R10, -R8, R4, R2 ;  /* 0x00000004080a722b */ /* 0x000fd00000000102 */
        /* <DEDUP_REMOVED lines=9> */
[----:B------:R-:W-:Y:S05]  /*0710*/  CALL.REL.NOINC `($__internal_3_$__cuda_sm20_div_rn_f64_full) ;  /* 0x0000001c00cc7944 */ /* 0x000fea0003c00000 */
[----:B------:R-:W-:Y:S02]  /*0720*/  IMAD.MOV.U32 R4, RZ, RZ, R10 ;  /* 0x000000ffff047224 */ /* 0x000fe400078e000a */
[----:B------:R-:W-:-:S07]  /*0730*/  IMAD.MOV.U32 R5, RZ, RZ, R11 ;  /* 0x000000ffff057224 */ /* 0x000fce00078e000b */
.L_x_41:
[----:B------:R-:W-:Y:S05]  /*0740*/  BSYNC.RECONVERGENT B3 ;  /* 0x0000000000037941 */ /* 0x000fea0003800200 */
.L_x_40:
[----:B------:R-:W0:Y:S01]  /*0750*/  MUFU.RCP64H R3, R9 ;  /* 0x0000000900037308 */ /* 0x000e220000001800 */
[----:B------:R-:W-:Y:S01]  /*0760*/  IMAD.MOV.U32 R2, RZ, RZ, 0x1 ;  /* 0x00000001ff027424 */ /* 0x000fe200078e00ff */
[----:B------:R-:W-:Y:S01]  /*0770*/  FSETP.GEU.AND P1, PT, |R15|, 6.5827683646048100446e-37, PT ;  /* 0x036000000f00780b */ /* 0x000fe20003f2e200 */
[----:B------:R-:W-:Y:S04]  /*0780*/  BSSY.RECONVERGENT B3, `(.L_x_42) ;  /* 0x0000014000037945 */ /* 0x000fe80003800200 */
        /* <DEDUP_REMOVED lines=11> */
[----:B------:R-:W-:Y:S01]  /*0840*/  MOV R34, R14 ;  /* 0x0000000e00227202 */ /* 0x000fe20000000f00 */
[----:B------:R-:W-:Y:S01]  /*0850*/  IMAD.MOV.U32 R33, RZ, RZ, R15 ;  /* 0x000000ffff217224 */ /* 0x000fe200078e000f */
[----:B------:R-:W-:Y:S01]  /*0860*/  MOV R32, 0x8a0 ;  /* 0x000008a000207802 */ /* 0x000fe20000000f00 */
[----:B------:R-:W-:Y:S02]  /*0870*/  IMAD.MOV.U32 R10, RZ, RZ, R8 ;  /* 0x000000ffff0a7224 */ /* 0x000fe400078e0008 */
[----:B------:R-:W-:-:S07]  /*0880*/  IMAD.MOV.U32 R11, RZ, RZ, R9 ;  /* 0x000000ffff0b7224 */ /* 0x000fce00078e0009 */
[----:B------:R-:W-:Y:S05]  /*0890*/  CALL.REL.NOINC `($__internal_3_$__cuda_sm20_div_rn_f64_full) ;  /* 0x0000001c006c7944 */ /* 0x000fea0003c00000 */
[----:B------:R-:W-:Y:S01]  /*08a0*/  MOV R2, R10 ;  /* 0x0000000a00027202 */ /* 0x000fe20000000f00 */
[----:B------:R-:W-:-:S07]  /*08b0*/  IMAD.MOV.U32 R3, RZ, RZ, R11 ;  /* 0x000000ffff037224 */ /* 0x000fce00078e000b */
.L_x_43:
[----:B------:R-:W-:Y:S05]  /*08c0*/  BSYNC.RECONVERGENT B3 ;  /* 0x0000000000037941 */ /* 0x000fea0003800200 */
.L_x_42:
        /* <DEDUP_REMOVED lines=21> */
[----:B------:R-:W-:Y:S01]  /*0a20*/  IMAD.MOV.U32 R14, RZ, RZ, R10 ;  /* 0x000000ffff0e7224 */ /* 0x000fe200078e000a */
[----:B------:R-:W-:-:S07]  /*0a30*/  MOV R15, R11 ;  /* 0x0000000b000f7202 */ /* 0x000fce0000000f00 */
.L_x_45:
[----:B------:R-:W-:Y:S05]  /*0a40*/  BSYNC.RECONVERGENT B3 ;  /* 0x0000000000037941 */ /* 0x000fea0003800200 */
.L_x_44:
        /* <DEDUP_REMOVED lines=23> */
.L_x_47:
[----:B------:R-:W-:Y:S05]  /*0bc0*/  BSYNC.RECONVERGENT B3 ;  /* 0x0000000000037941 */ /* 0x000fea0003800200 */
.L_x_46:
        /* <DEDUP_REMOVED lines=21> */
.L_x_49:
[----:B------:R-:W-:Y:S05]  /*0d20*/  BSYNC.RECONVERGENT B3 ;  /* 0x0000000000037941 */ /* 0x000fea0003800200 */
.L_x_48:
[----:B------:R-:W-:Y:S01]  /*0d30*/  ISETP.NE.AND P0, PT, R0, 0x1, PT ;  /* 0x000000010000780c */ /* 0x000fe20003f05270 */
[----:B------:R-:W-:Y:S02]  /*0d40*/  DADD R14, RZ, R14 ;  /* 0x00000000ff0e7229 */ /* 0x000fe4000000000e */
[----:B------:R-:W-:Y:S02]  /*0d50*/  DADD R16, RZ, R16 ;  /* 0x00000000ff107229 */ /* 0x000fe40000000010 */
[----:B------:R-:W-:-:S08]  /*0d60*/  DADD R18, RZ, R10 ;  /* 0x00000000ff127229 */ /* 0x000fd0000000000a */
[----:B------:R-:W-:Y:S05]  /*0d70*/  @!P0 BREAK.RELIABLE B0 ;  /* 0x0000000000008942 */ /* 0x000fea0003800100 */
[----:B------:R-:W-:Y:S05]  /*0d80*/  @!P0 BRA `(.L_x_50) ;  /* 0x0000000c00148947 */ /* 0x000fea0003800000 */
.L_x_35:
[----:B------:R-:W-:Y:S05]  /*0d90*/  BSYNC.RELIABLE B0 ;  /* 0x0000000000007941 */ /* 0x000fea0003800100 */
.L_x_34:
        /* <DEDUP_REMOVED lines=31> */
.L_x_52:
[----:B------:R-:W-:Y:S05]  /*0f90*/  BSYNC.RECONVERGENT B2 ;  /* 0x0000000000027941 */ /* 0x000fea0003800200 */
.L_x_51:
[----:B------:R-:W0:Y:S02]  /*0fa0*/  LDC.64 R30, c[0x0][0x380] ;  /* 0x0000e000ff1e7b82 */ /* 0x000e240000000a00 */
[----:B0-----:R-:W2:Y:S01]  /*0fb0*/  LDG.E.64 R30, desc[UR4][R30.64+0xa8] ;  /* 0x0000a8041e1e7981 */ /* 0x001ea2000c1e1b00 */
[----:B------:R-:W-:Y:S01]  /*0fc0*/  DMUL R8, R36, R36 ;  /* 0x0000002424087228 */ /* 0x000fe20000000000 */
[----:B------:R-:W-:Y:S01]  /*0fd0*/  MOV R10, 0x1 ;  /* 0x00000001000a7802 */ /* 0x000fe20000000f00 */
[----:B------:R-:W-:Y:S01]  /*0fe0*/  UMOV UR6, 0xffed8acc ;  /* 0xffed8acc00067882 */ /* 0x000fe20000000000 */
[----:B------:R-:W-:Y:S01]  /*0ff0*/  UMOV UR7, 0x3dd2589e ;  /* 0x3dd2589e00077882 */ /* 0x000fe20000000000 */
[----:B------:R-:W-:Y:S01]  /*1000*/  BSSY.RECONVERGENT B3, `(.L_x_53) ;  /* 0x000001f000037945 */ /* 0x000fe20003800200 */
[----:B------:R-:W-:Y:S02]  /*1010*/  DMUL R6, R6, UR6 ;  /* 0x0000000606067c28 */ /* 0x000fe40008000000 */
[----:B------:R-:W-:-:S02]  /*1020*/  DMUL R4, R4, UR6 ;  /* 0x0000000604047c28 */ /* 0x000fc40008000000 */
[----:B------:R-:W-:Y:S02]  /*1030*/  DMUL R8, R8, R36 ;  /* 0x0000002408087228 */ /* 0x000fe40000000000 */
[----:B------:R-:W-:Y:S02]  /*1040*/  DMUL R2, R2, UR6 ;  /* 0x0000000602027c28 */ /* 0x000fe40008000000 */
[C---:B------:R-:W-:Y:S02]  /*1050*/  DMUL R6, R20.reuse, R6 ;  /* 0x0000000614067228 */ /* 0x040fe40000000000 */
[----:B------:R-:W0:Y:S01]  /*1060*/  MUFU.RCP64H R11, R9 ;  /* 0x00000009000b7308 */ /* 0x000e220000001800 */
[----:B------:R-:W-:-:S03]  /*1070*/  DMUL R4, R20, R4 ;  /* 0x0000000414047228 */ /* 0x000fc60000000000 */
[----:B------:R-:W-:Y:S02]  /*1080*/  DMUL R2, R20, R2 ;  /* 0x0000000214027228 */ /* 0x000fe40000000000 */
[----:B0-----:R-:W-:-:S08]  /*1090*/  DFMA R12, -R8, R10, 1 ;  /* 0x3ff00000080c742b */ /* 0x001fd0000000010a */
[----:B------:R-:W-:-:S08]  /*10a0*/  DFMA R12, R12, R12, R12 ;  /* 0x0000000c0c0c722b */ /* 0x000fd0000000000c */
[----:B------:R-:W-:-:S08]  /*10b0*/  DFMA R12, R10, R12, R10 ;  /* 0x0000000c0a0c722b */ /* 0x000fd0000000000a */
[----:B------:R-:W-:-:S08]  /*10c0*/  DFMA R10, -R8, R12, 1 ;  /* 0x3ff00000080a742b */ /* 0x000fd0000000010c */
[----:B------:R-:W-:Y:S02]  /*10d0*/  DFMA R10, R12, R10, R12 ;  /* 0x0000000a0c0a722b */ /* 0x000fe4000000000c */
[-C--:B--2---:R-:W-:Y:S02]  /*10e0*/  DMUL R32, R6, R30.reuse ;  /* 0x0000001e06207228 */ /* 0x084fe40000000000 */
[-C--:B------:R-:W-:Y:S02]  /*10f0*/  DMUL R4, R4, R30.reuse ;  /* 0x0000001e04047228 */ /* 0x080fe40000000000 */
[----:B------:R-:W-:-:S04]  /*1100*/  DMUL R30, R2, R30 ;  /* 0x0000001e021e7228 */ /* 0x000fc80000000000 */
[----:B------:R-:W-:Y:S02]  /*1110*/  DMUL R6, R32, R10 ;  /* 0x0000000a20067228 */ /* 0x000fe40000000000 */
[----:B------:R-:W-:-:S06]  /*1120*/  FSETP.GEU.AND P1, PT, |R33|, 6.5827683646048100446e-37, PT ;  /* 0x036000002100780b */ /* 0x000fcc0003f2e200 */
[----:B------:R-:W-:-:S08]  /*1130*/  DFMA R12, -R8, R6, R32 ;  /* 0x00000006080c722b */ /* 0x000fd00000000120 */
[----:B------:R-:W-:-:S10]  /*1140*/  DFMA R6, R10, R12, R6 ;  /* 0x0000000c0a06722b */ /* 0x000fd40000000006 */
[----:B------:R-:W-:-:S05]  /*1150*/  FFMA R10, RZ, R9, R7 ;  /* 0x00000009ff0a7223 */ /* 0x000fca0000000007 */
[----:B------:R-:W-:-:S13]  /*1160*/  FSETP.GT.AND P0, PT, |R10|, 1.469367938527859385e-39, PT ;  /* 0x001000000a00780b */ /* 0x000fda0003f04200 */
[----:B------:R-:W-:Y:S05]  /*1170*/  @P0 BRA P1, `(.L_x_54) ;  /* 0x00000000001c0947 */ /* 0x000fea0000800000 */
[----:B------:R-:W-:Y:S01]  /*1180*/  IMAD.MOV.U32 R34, RZ, RZ, R32 ;  /* 0x000000ffff227224 */ /* 0x000fe200078e0020 */
[----:B------:R-:W-:Y:S01]  /*1190*/  MOV R32, 0x11d0 ;  /* 0x000011d000207802 */ /* 0x000fe20000000f00 */
[----:B------:R-:W-:Y:S02]  /*11a0*/  IMAD.MOV.U32 R10, RZ, RZ, R8 ;  /* 0x000000ffff0a7224 */ /* 0x000fe400078e0008 */
[----:B------:R-:W-:-:S07]  /*11b0*/  IMAD.MOV.U32 R11, RZ, RZ, R9 ;  /* 0x000000ffff0b7224 */ /* 0x000fce00078e0009 */
[----:B------:R-:W-:Y:S05]  /*11c0*/  CALL.REL.NOINC `($__internal_3_$__cuda_sm20_div_rn_f64_full) ;  /* 0x0000001400207944 */ /* 0x000fea0003c00000 */
[----:B------:R-:W-:Y:S01]  /*11d0*/  MOV R6, R10 ;  /* 0x0000000a00067202 */ /* 0x000fe20000000f00 */
[----:B------:R-:W-:-:S07]  /*11e0*/  IMAD.MOV.U32 R7, RZ, RZ, R11 ;  /* 0x000000ffff077224 */ /* 0x000fce00078e000b */
.L_x_54:
[----:B------:R-:W-:Y:S05]  /*11f0*/  BSYNC.RECONVERGENT B3 ;  /* 0x0000000000037941 */ /* 0x000fea0003800200 */
.L_x_53:
        /* <DEDUP_REMOVED lines=23> */
.L_x_56:
[----:B------:R-:W-:Y:S05]  /*1370*/  BSYNC.RECONVERGENT B3 ;  /* 0x0000000000037941 */ /* 0x000fea0003800200 */
.L_x_55:
        /* <DEDUP_REMOVED lines=23> */
.L_x_58:
[----:B------:R-:W-:Y:S05]  /*14f0*/  BSYNC.RECONVERGENT B3 ;  /* 0x0000000000037941 */ /* 0x000fea0003800200 */
.L_x_57:
        /* <DEDUP_REMOVED lines=23> */
.L_x_60:
[----:B------:R-:W-:Y:S05]  /*1670*/  BSYNC.RECONVERGENT B3 ;  /* 0x0000000000037941 */ /* 0x000fea0003800200 */
.L_x_59:
        /* <DEDUP_REMOVED lines=23> */
.L_x_62:
[----:B------:R-:W-:Y:S05]  /*17f0*/  BSYNC.RECONVERGENT B3 ;  /* 0x0000000000037941 */ /* 0x000fea0003800200 */
.L_x_61:
        /* <DEDUP_REMOVED lines=21> */
.L_x_64:
[----:B------:R-:W-:Y:S05]  /*1950*/  BSYNC.RECONVERGENT B3 ;  /* 0x0000000000037941 */ /* 0x000fea0003800200 */
.L_x_63:
[----:B------:R-:W-:Y:S01]  /*1960*/  ISETP.NE.AND P0, PT, R0, 0x2, PT ;  /* 0x000000020000780c */ /* 0x000fe20003f05270 */
[----:B------:R-:W-:Y:S02]  /*1970*/  DADD R14, R8, R14 ;  /* 0x00000000080e7229 */ /* 0x000fe4000000000e */
[----:B------:R-:W-:Y:S02]  /*1980*/  DADD R16, R6, R16 ;  /* 0x0000000006107229 */ /* 0x000fe40000000010 */
[----:B------:R-:W-:-:S03]  /*1990*/  DADD R18, R10, R18 ;  /* 0x000000000a127229 */ /* 0x000fc60000000012 */
[----:B------:R0:W-:Y:S04]  /*19a0*/  STG.E.64 desc[UR4][R28.64+0x30], R14 ;  /* 0x0000300e1c007986 */ /* 0x0001e8000c101b04 */
[----:B------:R0:W-:Y:S04]  /*19b0*/  STG.E.64 desc[UR4][R28.64+0x38], R16 ;  /* 0x000038101c007986 */ /* 0x0001e8000c101b04 */
[----:B------:R0:W-:Y:S01]  /*19c0*/  STG.E.64 desc[UR4][R28.64+0x40], R18 ;  /* 0x000040121c007986 */ /* 0x0001e2000c101b04 */
[----:B------:R-:W-:Y:S05]  /*19d0*/  @!P0 EXIT ;  /* 0x000000000000894d */ /* 0x000fea0003800000 */
.L_x_50:
[----:B------:R-:W-:Y:S05]  /*19e0*/  BSYNC.RECONVERGENT B1 ;  /* 0x0000000000017941 */ /* 0x000fea0003800200 */
.L_x_33:
[----:B------:R-:W-:Y:S05]  /*19f0*/  WARPSYNC.ALL ;  /* 0x0000000000007948 */ /* 0x000fea0003800000 */
[----:B------:R-:W1:Y:S02]  /*1a00*/  LDC.64 R8, c[0x0][0x380] ;  /* 0x0000e000ff087b82 */ /* 0x000e640000000a00 */
[----:B-1----:R-:W2:Y:S04]  /*1a10*/  LDG.E.64 R4, desc[UR4][R8.64+0xc8] ;  /* 0x0000c80408047981 */ /* 0x002ea8000c1e1b00 */
[----:B------:R-:W3:Y:S04]  /*1a20*/  LDG.E.64 R2, desc[UR4][R8.64+0xc0] ;  /* 0x0000c00408027981 */ /* 0x000ee8000c1e1b00 */
[----:B------:R-:W4:Y:S01]  /*1a30*/  LDG.E.64 R6, desc[UR4][R8.64+0xd0] ;  /* 0x0000d00408067981 */ /* 0x000f22000c1e1b00 */
[----:B------:R-:W-:Y:S01]  /*1a40*/  BSSY.RECONVERGENT B1, `(.L_x_65) ;  /* 0x000001d000017945 */ /* 0x000fe20003800200 */
[----:B--2---:R-:W-:Y:S01]  /*1a50*/  DADD R24, -R24, R4 ;  /* 0x0000000018187229 */ /* 0x004fe20000000104 */
[----:B------:R-:W-:Y:S01]  /*1a60*/  MOV R4, 0x0 ;  /* 0x0000000000047802 */ /* 0x000fe20000000f00 */
[----:B------:R-:W-:Y:S01]  /*1a70*/  IMAD.MOV.U32 R5, RZ, RZ, 0x3fd80000 ;  /* 0x3fd80000ff057424 */ /* 0x000fe200078e00ff */
[----:B---3--:R-:W-:-:S05]  /*1a80*/  DADD R26, -R26, R2 ;  /* 0x000000001a1a7229 */ /* 0x008fca0000000102 */
[----:B------:R-:W-:Y:S02]  /*1a90*/  DMUL R2, R24, R24 ;  /* 0x0000001818027228 */ /* 0x000fe40000000000 */
        /* <DEDUP_REMOVED lines=17> */
[----:B------:R-:W-:Y:S01]  /*1bb0*/  MOV R30, R2 ;  /* 0x00000002001e7202 */ /* 0x000fe20000000f00 */
[----:B------:R-:W-:Y:S01]  /*1bc0*/  IMAD.MOV.U32 R11, RZ, RZ, R35 ;  /* 0x000000ffff0b7224 */ /* 0x000fe200078e0023 */
[----:B------:R-:W-:-:S07]  /*1bd0*/  MOV R8, 0x1bf0 ;  /* 0x00001bf000087802 */ /* 0x000fce0000000f00 */
[----:B0-----:R-:W-:Y:S05]  /*1be0*/  CALL.REL.NOINC `($__internal_4_$__cuda_sm20_dsqrt_rn_f64_mediumpath_v1) ;  /* 0x0000001000247944 */ /* 0x001fea0003c00000 */
[----:B------:R-:W-:Y:S02]  /*1bf0*/  IMAD.MOV.U32 R4, RZ, RZ, R36 ;  /* 0x000000ffff047224 */ /* 0x000fe400078e0024 */
[----:B------:R-:W-:-:S07]  /*1c00*/  IMAD.MOV.U32 R5, RZ, RZ, R37 ;  /* 0x000000ffff057224 */ /* 0x000fce00078e0025 */
.L_x_66:
[----:B------:R-:W-:Y:S05]  /*1c10*/  BSYNC.RECONVERGENT B1 ;  /* 0x0000000000017941 */ /* 0x000fea0003800200 */
.L_x_65:
[----:B------:R-:W1:Y:S02]  /*1c20*/  LDC.64 R6, c[0x0][0x380] ;  /* 0x0000e000ff067b82 */ /* 0x000e640000000a00 */
[----:B-1----:R-:W2:Y:S01]  /*1c30*/  LDG.E.64 R6, desc[UR4][R6.64+0x108] ;  /* 0x0001080406067981 */ /* 0x002ea2000c1e1b00 */
[-C--:B------:R-:W-:Y:S01]  /*1c40*/  DMUL R2, R4, R4.reuse ;  /* 0x0000000404027228 */ /* 0x080fe20000000000 */
[----:B------:R-:W-:Y:S01]  /*1c50*/  UMOV UR6, 0xffed8acc ;  /* 0xffed8acc00067882 */ /* 0x000fe20000000000 */
[----:B------:R-:W-:Y:S01]  /*1c60*/  UMOV UR7, 0x3dd2589e ;  /* 0x3dd2589e00077882 */ /* 0x000fe20000000000 */
[----:B------:R-:W-:Y:S01]  /*1c70*/  BSSY.RECONVERGENT B1, `(.L_x_67) ;  /* 0x0000020000017945 */ /* 0x000fe20003800200 */
[----:B------:R-:W-:Y:S02]  /*1c80*/  DMUL R26, R26, UR6 ;  /* 0x000000061a1a7c28 */ /* 0x000fe40008000000 */
[----:B------:R-:W-:Y:S02]  /*1c90*/  DMUL R24, R24, UR6 ;  /* 0x0000000618187c28 */ /* 0x000fe40008000000 */
[----:B------:R-:W-:Y:S01]  /*1ca0*/  DMUL R2, R2, R4 ;  /* 0x0000000402027228 */ /* 0x000fe20000000000 */
[----:B------:R-:W-:Y:S01]  /*1cb0*/  MOV R4, 0x1 ;  /* 0x0000000100047802 */ /* 0x000fe20000000f00 */
[----:B------:R-:W-:-:S02]  /*1cc0*/  DMUL R22, R22, UR6 ;  /* 0x0000000616167c28 */ /* 0x000fc40008000000 */
[C---:B------:R-:W-:Y:S02]  /*1cd0*/  DMUL R26, R20.reuse, R26 ;  /* 0x0000001a141a7228 */ /* 0x040fe40000000000 */
[----:B------:R-:W1:Y:S04]  /*1ce0*/  MUFU.RCP64H R5, R3 ;  /* 0x0000000300057308 */ /* 0x000e680000001800 */
[----:B------:R-:W-:Y:S02]  /*1cf0*/  DMUL R22, R20, R22 ;  /* 0x0000001614167228 */ /* 0x000fe40000000000 */
[----:B-1----:R-:W-:-:S08]  /*1d00*/  DFMA R8, -R2, R4, 1 ;  /* 0x3ff000000208742b */ /* 0x002fd00000000104 */
[----:B------:R-:W-:-:S08]  /*1d10*/  DFMA R8, R8, R8, R8 ;  /* 0x000000080808722b */ /* 0x000fd00000000008 */
[----:B------:R-:W-:-:S08]  /*1d20*/  DFMA R8, R4, R8, R4 ;  /* 0x000000080408722b */ /* 0x000fd00000000004 */
[----:B------:R-:W-:-:S08]  /*1d30*/  DFMA R4, -R2, R8, 1 ;  /* 0x3ff000000204742b */ /* 0x000fd00000000108 */
[----:B------:R-:W-:Y:S02]  /*1d40*/  DFMA R4, R8, R4, R8 ;  /* 0x000000040804722b */ /* 0x000fe40000000008 */
[-C--:B--2---:R-:W-:Y:S02]  /*1d50*/  DMUL R32, R26, R6.reuse ;  /* 0x000000061a207228 */ /* 0x084fe40000000000 */
[----:B------:R-:W-:-:S06]  /*1d60*/  DMUL R22, R22, R6 ;  /* 0x0000000616167228 */ /* 0x000fcc0000000000 */
[----:B------:R-:W-:Y:S02]  /*1d70*/  DMUL R8, R32, R4 ;  /* 0x0000000420087228 */ /* 0x000fe40000000000 */
[----:B------:R-:W-:-:S06]  /*1d80*/  FSETP.GEU.AND P1, PT, |R33|, 6.5827683646048100446e-37, PT ;  /* 0x036000002100780b */ /* 0x000fcc0003f2e200 */
[----:B------:R-:W-:-:S08]  /*1d90*/  DFMA R10, -R2, R8, R32 ;  /* 0x00000008020a722b */ /* 0x000fd00000000120 */
[----:B------:R-:W-:Y:S02]  /*1da0*/  DFMA R8, R4, R10, R8 ;  /* 0x0000000a0408722b */ /* 0x000fe40000000008 */
[----:B------:R-:W-:-:S08]  /*1db0*/  DMUL R4, R20, R24 ;  /* 0x0000001814047228 */ /* 0x000fd00000000000 */
[----:B------:R-:W-:Y:S01]  /*1dc0*/  FFMA R0, RZ, R3, R9 ;  /* 0x00000003ff007223 */ /* 0x000fe20000000009 */
[----:B------:R-:W-:-:S04]  /*1dd0*/  DMUL R4, R4, R6 ;  /* 0x0000000604047228 */ /* 0x000fc80000000000 */
[----:B------:R-:W-:-:S13]  /*1de0*/  FSETP.GT.AND P0, PT, |R0|, 1.469367938527859385e-39, PT ;  /* 0x001000000000780b */ /* 0x000fda0003f04200 */
[----:B------:R-:W-:Y:S05]  /*1df0*/  @P0 BRA P1, `(.L_x_68) ;  /* 0x00000000001c0947 */ /* 0x000fea0000800000 */
[----:B------:R-:W-:Y:S01]  /*1e00*/  IMAD.MOV.U32 R34, RZ, RZ, R32 ;  /* 0x000000ffff227224 */ /* 0x000fe200078e0020 */
[----:B------:R-:W-:Y:S01]  /*1e10*/  MOV R32, 0x1e50 ;  /* 0x00001e5000207802 */ /* 0x000fe20000000f00 */
[----:B------:R-:W-:Y:S02]  /*1e20*/  IMAD.MOV.U32 R10, RZ, RZ, R2 ;  /* 0x000000ffff0a7224 */ /* 0x000fe400078e0002 */
[----:B------:R-:W-:-:S07]  /*1e30*/  IMAD.MOV.U32 R11, RZ, RZ, R3 ;  /* 0x000000ffff0b7224 */ /* 0x000fce00078e0003 */
[----:B0-----:R-:W-:Y:S05]  /*1e40*/  CALL.REL.NOINC `($__internal_3_$__cuda_sm20_div_rn_f64_full) ;  /* 0x0000000800007944 */ /* 0x001fea0003c00000 */
[----:B------:R-:W-:Y:S01]  /*1e50*/  MOV R8, R10 ;  /* 0x0000000a00087202 */ /* 0x000fe20000000f00 */
[----:B------:R-:W-:-:S07]  /*1e60*/  IMAD.MOV.U32 R9, RZ, RZ, R11 ;  /* 0x000000ffff097224 */ /* 0x000fce00078e000b */
.L_x_68:
[----:B------:R-:W-:Y:S05]  /*1e70*/  BSYNC.RECONVERGENT B1 ;  /* 0x0000000000017941 */ /* 0x000fea0003800200 */
.L_x_67:
[----:B------:R-:W1:Y:S01]  /*1e80*/  MUFU.RCP64H R7, R3 ;  /* 0x0000000300077308 */ /* 0x000e620000001800 */
[----:B------:R-:W-:Y:S01]  /*1e90*/  IMAD.MOV.U32 R6, RZ, RZ, 0x1 ;  /* 0x00000001ff067424 */ /* 0x000fe200078e00ff */
[----:B------:R-:W-:Y:S01]  /*1ea0*/  FSETP.GEU.AND P1, PT, |R5|, 6.5827683646048100446e-37, PT ;  /* 0x036000000500780b */ /* 0x000fe20003f2e200 */
[----:B------:R-:W-:Y:S04]  /*1eb0*/  BSSY.RECONVERGENT B1, `(.L_x_69) ;  /* 0x0000014000017945 */ /* 0x000fe80003800200 */
[----:B-1----:R-:W-:-:S08]  /*1ec0*/  DFMA R10, -R2, R6, 1 ;  /* 0x3ff00000020a742b */ /* 0x002fd00000000106 */
        /* <DEDUP_REMOVED lines=15> */
[----:B0-----:R-:W-:Y:S05]  /*1fc0*/  CALL.REL.NOINC `($__internal_3_$__cuda_sm20_div_rn_f64_full) ;  /* 0x0000000400a07944 */ /* 0x001fea0003c00000 */
[----:B------:R-:W-:Y:S01]  /*1fd0*/  IMAD.MOV.U32 R6, RZ, RZ, R10 ;  /* 0x000000ffff067224 */ /* 0x000fe200078e000a */
[----:B------:R-:W-:-:S07]  /*1fe0*/  MOV R7, R11 ;  /* 0x0000000b00077202 */ /* 0x000fce0000000f00 */
.L_x_70:
[----:B------:R-:W-:Y:S05]  /*1ff0*/  BSYNC.RECONVERGENT B1 ;  /* 0x0000000000017941 */ /* 0x000fea0003800200 */
.L_x_69:
        /* <DEDUP_REMOVED lines=21> */
[----:B------:R-:W-:Y:S02]  /*2150*/  IMAD.MOV.U32 R4, RZ, RZ, R10 ;  /* 0x000000ffff047224 */ /* 0x000fe400078e000a */
[----:B------:R-:W-:-:S07]  /*2160*/  IMAD.MOV.U32 R5, RZ, RZ, R11 ;  /* 0x000000ffff057224 */ /* 0x000fce00078e000b */
.L_x_72:
[----:B------:R-:W-:Y:S05]  /*2170*/  BSYNC.RECONVERGENT B1 ;  /* 0x0000000000017941 */ /* 0x000fea0003800200 */
.L_x_71:
[----:B------:R-:W1:Y:S01]  /*2180*/  MUFU.RCP64H R3, R21 ;  /* 0x0000001500037308 */ /* 0x000e620000001800 */
[----:B------:R-:W-:Y:S01]  /*2190*/  MOV R2, 0x1 ;  /* 0x0000000100027802 */ /* 0x000fe20000000f00 */
[----:B------:R-:W-:Y:S01]  /*21a0*/  BSSY.RECONVERGENT B1, `(.L_x_73) ;  /* 0x0000015000017945 */ /* 0x000fe20003800200 */
[----:B------:R-:W-:-:S04]  /*21b0*/  FSETP.GEU.AND P1, PT, |R9|, 6.5827683646048100446e-37, PT ;  /* 0x036000000900780b */ /* 0x000fc80003f2e200 */
        /* <DEDUP_REMOVED lines=19> */
.L_x_74:
[----:B------:R-:W-:Y:S05]  /*22f0*/  BSYNC.RECONVERGENT B1 ;  /* 0x0000000000017941 */ /* 0x000fea0003800200 */
.L_x_73:
        /* <DEDUP_REMOVED lines=20> */
[----:B0-----:R-:W-:Y:S05]  /*2440*/  CALL.REL.NOINC `($__internal_3_$__cuda_sm20_div_rn_f64_full) ;  /* 0x0000000000807944 */ /* 0x001fea0003c00000 */
[----:B------:R-:W-:Y:S01]  /*2450*/  MOV R8, R10 ;  /* 0x0000000a00087202 */ /* 0x000fe20000000f00 */
[----:B------:R-:W-:-:S07]  /*2460*/  IMAD.MOV.U32 R9, RZ, RZ, R11 ;  /* 0x000000ffff097224 */ /* 0x000fce00078e000b */
.L_x_76:
[----:B------:R-:W-:Y:S05]  /*2470*/  BSYNC.RECONVERGENT B1 ;  /* 0x0000000000017941 */ /* 0x000fea0003800200 */
.L_x_75:
        /* <DEDUP_REMOVED lines=21> */
.L_x_78:
[----:B------:R-:W-:Y:S05]  /*25d0*/  BSYNC.RECONVERGENT B1 ;  /* 0x0000000000017941 */ /* 0x000fea0003800200 */
.L_x_77:
[----:B------:R-:W-:Y:S02]  /*25e0*/  DADD R2, R2, R14 ;  /* 0x0000000002027229 */ /* 0x000fe4000000000e */
[----:B------:R-:W-:Y:S02]  /*25f0*/  DADD R8, R8, R16 ;  /* 0x0000000008087229 */ /* 0x000fe40000000010 */
[----:B------:R-:W-:-:S03]  /*2600*/  DADD R10, R10, R18 ;  /* 0x000000000a0a7229 */ /* 0x000fc60000000012 */
[----:B------:R-:W-:Y:S04]  /*2610*/  STG.E.64 desc[UR4][R28.64+0x30], R2 ;  /* 0x000030021c007986 */ /* 0x000fe8000c101b04 */
[----:B------:R-:W-:Y:S04]  /*2620*/  STG.E.64 desc[UR4][R28.64+0x38], R8 ;  /* 0x000038081c007986 */ /* 0x000fe8000c101b04 */
[----:B------:R-:W-:Y:S01]  /*2630*/  STG.E.64 desc[UR4][R28.64+0x40], R10 ;  /* 0x0000400a1c007986 */ /* 0x000fe2000c101b04 */
[----:B------:R-:W-:Y:S05]  /*2640*/  EXIT ;  /* 0x000000000000794d */ /* 0x000fea0003800000 */
        .weak           $__internal_3_$__cuda_sm20_div_rn_f64_full
        .type           $__internal_3_$__cuda_sm20_div_rn_f64_full,@function
        .size           $__internal_3_$__cuda_sm20_div_rn_f64_full,($__internal_4_$__cuda_sm20_dsqrt_rn_f64_mediumpath_v1 - $__internal_3_$__cuda_sm20_div_rn_f64_full)
$__internal_3_$__cuda_sm20_div_rn_f64_full:
[C---:B------:R-:W-:Y:S01]  /*2650*/  FSETP.GEU.AND P0, PT, |R11|.reuse, 1.469367938527859385e-39, PT ;  /* 0x001000000b00780b */ /* 0x040fe20003f0e200 */
[----:B------:R-:W-:Y:S01]  /*2660*/  IMAD.MOV.U32 R43, RZ, RZ, R33 ;  /* 0x000000ffff2b7224 */ /* 0x000fe200078e0021 */
[----:B------:R-:W-:Y:S01]  /*2670*/  LOP3.LUT R12, R11, 0x800fffff, RZ, 0xc0, !PT ;  /* 0x800fffff0b0c7812 */ /* 0x000fe200078ec0ff */
[----:B------:R-:W-:Y:S01]  /*2680*/  IMAD.MOV.U32 R38, RZ, RZ, 0x1 ;  /* 0x00000001ff267424 */ /* 0x000fe200078e00ff */
[----:B------:R-:W-:Y:S01]  /*2690*/  MOV R42, R34 ;  /* 0x00000022002a7202 */ /* 0x000fe20000000f00 */
[----:B------:R-:W-:Y:S01]  /*26a0*/  BSSY.RECONVERGENT B2, `(.L_x_79) ;  /* 0x0000059000027945 */ /* 0x000fe20003800200 */
[----:B------:R-:W-:Y:S01]  /*26b0*/  LOP3.LUT R13, R12, 0x3ff00000, RZ, 0xfc, !PT ;  /* 0x3ff000000c0d7812 */ /* 0x000fe200078efcff */
[----:B------:R-:W-:Y:S01]  /*26c0*/  IMAD.MOV.U32 R12, RZ, RZ, R10 ;  /* 0x000000ffff0c7224 */ /* 0x000fe200078e000a */
[C---:B------:R-:W-:Y:S02]  /*26d0*/  FSETP.GEU.AND P2, PT, |R43|.reuse, 1.469367938527859385e-39, PT ;  /* 0x001000002b00780b */ /* 0x040fe40003f4e200 */
[----:B------:R-:W-:-:S02]  /*26e0*/  LOP3.LUT R33, R43, 0x7ff00000, RZ, 0xc0, !PT ;  /* 0x7ff000002b217812 */ /* 0x000fc400078ec0ff */
[----:B------:R-:W-:Y:S01]  /*26f0*/  LOP3.LUT R36, R11, 0x7ff00000, RZ, 0xc0, !PT ;  /* 0x7ff000000b247812 */ /* 0x000fe200078ec0ff */
[----:B------:R-:W-:Y:S01]  /*2700*/  @!P0 DMUL R12, R10, 8.98846567431157953865e+307 ;  /* 0x7fe000000a0c8828 */ /* 0x000fe20000000000 */
[----:B------:R-:W-:Y:S02]  /*2710*/  MOV R44, R42 ;  /* 0x0000002a002c7202 */ /* 0x000fe40000000f00 */
[----:B------:R-:W-:-:S03]  /*2720*/  ISETP.GE.U32.AND P1, PT, R33, R36, PT ;  /* 0x000000242100720c */ /* 0x000fc60003f26070 */
[----:B------:R-:W0:Y:S02]  /*2730*/  MUFU.RCP64H R39, R13 ;  /* 0x0000000d00277308 */ /* 0x000e240000001800 */
[----:B------:R-:W-:Y:S02]  /*2740*/  @!P2 LOP3.LUT R34, R11, 0x7ff00000, RZ, 0xc0, !PT ;  /* 0x7ff000000b22a812 */ /* 0x000fe400078ec0ff */
[----:B------:R-:W-:Y:S02]  /*2750*/  @!P0 LOP3.LUT R36, R13, 0x7ff00000, RZ, 0xc0, !PT ;  /* 0x7ff000000d248812 */ /* 0x000fe400078ec0ff */
[----:B------:R-:W-:Y:S01]  /*2760*/  @!P2 ISETP.GE.U32.AND P3, PT, R33, R34, PT ;  /* 0x000000222100a20c */ /* 0x000fe20003f66070 */
[----:B------:R-:W-:-:S05]  /*2770*/  IMAD.MOV.U32 R34, RZ, RZ, 0x1ca00000 ;  /* 0x1ca00000ff227424 */ /* 0x000fca00078e00ff */
[C---:B------:R-:W-:Y:S02]  /*2780*/  @!P2 SEL R37, R34.reuse, 0x63400000, !P3 ;  /* 0x634000002225a807 */ /* 0x040fe40005800000 */
[----:B------:R-:W-:Y:S02]  /*2790*/  SEL R35, R34, 0x63400000, !P1 ;  /* 0x6340000022237807 */ /* 0x000fe40004800000 */
[--C-:B------:R-:W-:Y:S01]  /*27a0*/  @!P2 LOP3.LUT R37, R37, 0x80000000, R43.reuse, 0xf8, !PT ;  /* 0x800000002525a812 */ /* 0x100fe200078ef82b */
[----:B0-----:R-:W-:Y:S01]  /*27b0*/  DFMA R40, R38, -R12, 1 ;  /* 0x3ff000002628742b */ /* 0x001fe2000000080c */
[----:B------:R-:W-:Y:S01]  /*27c0*/  LOP3.LUT R45, R35, 0x800fffff, R43, 0xf8, !PT ;  /* 0x800fffff232d7812 */ /* 0x000fe200078ef82b */
[----:B------:R-:W-:-:S06]  /*27d0*/  IMAD.MOV.U32 R35, RZ, RZ, R33 ;  /* 0x000000ffff237224 */ /* 0x000fcc00078e0021 */
[----:B------:R-:W-:-:S08]  /*27e0*/  DFMA R40, R40, R40, R40 ;  /* 0x000000282828722b */ /* 0x000fd00000000028 */
[----:B------:R-:W-:Y:S01]  /*27f0*/  DFMA R38, R38, R40, R38 ;  /* 0x000000282626722b */ /* 0x000fe20000000026 */
[----:B------:R-:W-:Y:S01]  /*2800*/  @!P2 LOP3.LUT R41, R37, 0x100000, RZ, 0xfc, !PT ;  /* 0x001000002529a812 */ /* 0x000fe200078efcff */
[----:B------:R-:W-:-:S06]  /*2810*/  @!P2 IMAD.MOV.U32 R40, RZ, RZ, RZ ;  /* 0x000000ffff28a224 */ /* 0x000fcc00078e00ff */
[----:B------:R-:W-:Y:S02]  /*2820*/  DFMA R46, R38, -R12, 1 ;  /* 0x3ff00000262e742b */ /* 0x000fe4000000080c */
[----:B------:R-:W-:-:S06]  /*2830*/  @!P2 DFMA R44, R44, 2, -R40 ;  /* 0x400000002c2ca82b */ /* 0x000fcc0000000828 */
[----:B------:R-:W-:-:S04]  /*2840*/  DFMA R46, R38, R46, R38 ;  /* 0x0000002e262e722b */ /* 0x000fc80000000026 */
[----:B------:R-:W-:-:S04]  /*2850*/  @!P2 LOP3.LUT R35, R45, 0x7ff00000, RZ, 0xc0, !PT ;  /* 0x7ff000002d23a812 */ /* 0x000fc800078ec0ff */
[----:B------:R-:W-:Y:S01]  /*2860*/  DMUL R38, R46, R44 ;  /* 0x0000002c2e267228 */ /* 0x000fe20000000000 */
[----:B------:R-:W-:-:S05]  /*2870*/  VIADD R37, R35, 0xffffffff ;  /* 0xffffffff23257836 */ /* 0x000fca0000000000 */
[----:B------:R-:W-:Y:S02]  /*2880*/  ISETP.GT.U32.AND P0, PT, R37, 0x7feffffe, PT ;  /* 0x7feffffe2500780c */ /* 0x000fe40003f04070 */
[----:B------:R-:W-:-:S08]  /*2890*/  DFMA R40, R38, -R12, R44 ;  /* 0x8000000c2628722b */ /* 0x000fd0000000002c */
[----:B------:R-:W-:Y:S01]  /*28a0*/  DFMA R40, R46, R40, R38 ;  /* 0x000000282e28722b */ /* 0x000fe20000000026 */
[----:B------:R-:W-:-:S04]  /*28b0*/  IADD3 R38, PT, PT, R36, -0x1, RZ ;  /* 0xffffffff24267810 */ /* 0x000fc80007ffe0ff */
[----:B------:R-:W-:-:S13]  /*28c0*/  ISETP.GT.U32.OR P0, PT, R38, 0x7feffffe, P0 ;  /* 0x7feffffe2600780c */ /* 0x000fda0000704470 */
[----:B------:R-:W-:Y:S05]  /*28d0*/  @P0 BRA `(.L_x_80) ;  /* 0x0000000000740947 */ /* 0x000fea0003800000 */
[----:B------:R-:W-:-:S04]  /*28e0*/  LOP3.LUT R35, R11, 0x7ff00000, RZ, 0xc0, !PT ;  /* 0x7ff000000b237812 */ /* 0x000fc800078ec0ff */
[CC--:B------:R-:W-:Y:S02]  /*28f0*/  VIADDMNMX R36, R33.reuse, -R35.reuse, 0xb9600000, !PT ;  /* 0xb960000021247446 */ /* 0x0c0fe40007800923 */
[----:B------:R-:W-:Y:S02]  /*2900*/  ISETP.GE.U32.AND P0, PT, R33, R35, PT ;  /* 0x000000232100720c */ /* 0x000fe40003f06070 */
[----:B------:R-:W-:Y:S02]  /*2910*/  VIMNMX R36, PT, PT, R36, 0x46a00000, PT ;  /* 0x46a0000024247848 */ /* 0x000fe40003fe0100 */
[----:B------:R-:W-:-:S05]  /*2920*/  SEL R34, R34, 0x63400000, !P0 ;  /* 0x6340000022227807 */ /* 0x000fca0004000000 */
[----:B------:R-:W-:Y:S02]  /*2930*/  IMAD.IADD R34, R36, 0x1, -R34 ;  /* 0x0000000124227824 */ /* 0x000fe400078e0a22 */
[----:B------:R-:W-:Y:S02]  /*2940*/  IMAD.MOV.U32 R36, RZ, RZ, RZ ;  /* 0x000000ffff247224 */ /* 0x000fe400078e00ff */
[----:B------:R-:W-:-:S06]  /*2950*/  VIADD R37, R34, 0x7fe00000 ;  /* 0x7fe0000022257836 */ /* 0x000fcc0000000000 */
[----:B------:R-:W-:-:S10]  /*2960*/  DMUL R38, R40, R36 ;  /* 0x0000002428267228 */ /* 0x000fd40000000000 */
[----:B------:R-:W-:-:S13]  /*2970*/  FSETP.GTU.AND P0, PT, |R39|, 1.469367938527859385e-39, PT ;  /* 0x001000002700780b */ /* 0x000fda0003f0c200 */
[----:B------:R-:W-:Y:S05]  /*2980*/  @P0 BRA `(.L_x_81) ;  /* 0x0000000000a80947 */ /* 0x000fea0003800000 */
[----:B------:R-:W-:Y:S01]  /*2990*/  DFMA R12, R40, -R12, R44 ;  /* 0x8000000c280c722b */ /* 0x000fe2000000002c */
[----:B------:R-:W-:-:S09]  /*29a0*/  MOV R36, RZ ;  /* 0x000000ff00247202 */ /* 0x000fd20000000f00 */
[C---:B------:R-:W-:Y:S02]  /*29b0*/  FSETP.NEU.AND P0, PT, R13.reuse, RZ, PT ;  /* 0x000000ff0d00720b */ /* 0x040fe40003f0d000 */
[----:B------:R-:W-:-:S04]  /*29c0*/  LOP3.LUT R10, R13, 0x80000000, R11, 0x48, !PT ;  /* 0x800000000d0a7812 */ /* 0x000fc800078e480b */
[----:B------:R-:W-:-:S07]  /*29d0*/  LOP3.LUT R37, R10, R37, RZ, 0xfc, !PT ;  /* 0x000000250a257212 */ /* 0x000fce00078efcff */
[----:B------:R-:W-:Y:S05]  /*29e0*/  @!P0 BRA `(.L_x_81) ;  /* 0x0000000000908947 */ /* 0x000fea0003800000 */
[----:B------:R-:W-:Y:S01]  /*29f0*/  IMAD.MOV R13, RZ, RZ, -R34 ;  /* 0x000000ffff0d7224 */ /* 0x000fe200078e0a22 */
[----:B------:R-:W-:Y:S01]  /*2a00*/  IADD3 R34, PT, PT, -R34, -0x43300000, RZ ;  /* 0xbcd0000022227810 */ /* 0x000fe20007ffe1ff */
[----:B------:R-:W-:-:S06]  /*2a10*/  IMAD.MOV.U32 R12, RZ, RZ, RZ ;  /* 0x000000ffff0c7224 */ /* 0x000fcc00078e00ff */
[----:B------:R-:W-:Y:S02]  /*2a20*/  DFMA R12, R38, -R12, R40 ;  /* 0x8000000c260c722b */ /* 0x000fe40000000028 */
[----:B------:R-:W-:-:S08]  /*2a30*/  DMUL.RP R40, R40, R36 ;  /* 0x0000002428287228 */ /* 0x000fd00000008000 */
[----:B------:R-:W-:Y:S02]  /*2a40*/  FSETP.NEU.AND P0, PT, |R13|, R34, PT ;  /* 0x000000220d00720b */ /* 0x000fe40003f0d200 */
[----:B------:R-:W-:Y:S02]  /*2a50*/  LOP3.LUT R10, R41, R10, RZ, 0x3c, !PT ;  /* 0x0000000a290a7212 */ /* 0x000fe400078e3cff */
[----:B------:R-:W-:Y:S02]  /*2a60*/  FSEL R11, R40, R38, !P0 ;  /* 0x00000026280b7208 */ /* 0x000fe40004000000 */
[----:B------:R-:W-:-:S03]  /*2a70*/  FSEL R10, R10, R39, !P0 ;  /* 0x000000270a0a7208 */ /* 0x000fc60004000000 */
[----:B------:R-:W-:Y:S01]  /*2a80*/  IMAD.MOV.U32 R38, RZ, RZ, R11 ;  /* 0x000000ffff267224 */ /* 0x000fe200078e000b */
[----:B------:R-:W-:Y:S01]  /*2a90*/  MOV R39, R10 ;  /* 0x0000000a00277202 */ /* 0x000fe20000000f00 */
[----:B------:R-:W-:Y:S06]  /*2aa0*/  BRA `(.L_x_81) ;  /* 0x0000000000607947 */ /* 0x000fec0003800000 */
.L_x_80:
[----:B------:R-:W-:-:S14]  /*2ab0*/  DSETP.NAN.AND P0, PT, R42, R42, PT ;  /* 0x0000002a2a00722a */ /* 0x000fdc0003f08000 */
[----:B------:R-:W-:Y:S05]  /*2ac0*/  @P0 BRA `(.L_x_82) ;  /* 0x00000000004c0947 */ /* 0x000fea0003800000 */
[----:B------:R-:W-:-:S14]  /*2ad0*/  DSETP.NAN.AND P0, PT, R10, R10, PT ;  /* 0x0000000a0a00722a */ /* 0x000fdc0003f08000 */
[----:B------:R-:W-:Y:S05]  /*2ae0*/  @P0 BRA `(.L_x_83) ;  /* 0x0000000000340947 */ /* 0x000fea0003800000 */
[----:B------:R-:W-:Y:S01]  /*2af0*/  ISETP.NE.AND P0, PT, R35, R36, PT ;  /* 0x000000242300720c */ /* 0x000fe20003f05270 */
[----:B------:R-:W-:Y:S02]  /*2b00*/  IMAD.MOV.U32 R38, RZ, RZ, 0x0 ;  /* 0x00000000ff267424 */ /* 0x000fe400078e00ff */
[----:B------:R-:W-:-:S10]  /*2b10*/  IMAD.MOV.U32 R39, RZ, RZ, -0x80000 ;  /* 0xfff80000ff277424 */ /* 0x000fd400078e00ff */
[----:B------:R-:W-:Y:S05]  /*2b20*/  @!P0 BRA `(.L_x_81) ;  /* 0x0000000000408947 */ /* 0x000fea0003800000 */
[----:B------:R-:W-:Y:S02]  /*2b30*/  ISETP.NE.AND P0, PT, R35, 0x7ff00000, PT ;  /* 0x7ff000002300780c */ /* 0x000fe40003f05270 */
[----:B------:R-:W-:Y:S02]  /*2b40*/  LOP3.LUT R10, R43, 0x80000000, R11, 0x48, !PT ;  /* 0x800000002b0a7812 */ /* 0x000fe400078e480b */
[----:B------:R-:W-:-:S13]  /*2b50*/  ISETP.EQ.OR P0, PT, R36, RZ, !P0 ;  /* 0x000000ff2400720c */ /* 0x000fda0004702670 */
[----:B------:R-:W-:Y:S01]  /*2b60*/  @P0 LOP3.LUT R11, R10, 0x7ff00000, RZ, 0xfc, !PT ;  /* 0x7ff000000a0b0812 */ /* 0x000fe200078efcff */
[----:B------:R-:W-:Y:S01]  /*2b70*/  @!P0 IMAD.MOV.U32 R39, RZ, RZ, R10 ;  /* 0x000000ffff278224 */ /* 0x000fe200078e000a */
[----:B------:R-:W-:Y:S01]  /*2b80*/  @!P0 MOV R38, RZ ;  /* 0x000000ff00268202 */ /* 0x000fe20000000f00 */
[----:B------:R-:W-:Y:S01]  /*2b90*/  @P0 IMAD.MOV.U32 R38, RZ, RZ, RZ ;  /* 0x000000ffff260224 */ /* 0x000fe200078e00ff */
[----:B------:R-:W-:Y:S01]  /*2ba0*/  @P0 MOV R39, R11 ;  /* 0x0000000b00270202 */ /* 0x000fe20000000f00 */
[----:B------:R-:W-:Y:S06]  /*2bb0*/  BRA `(.L_x_81) ;  /* 0x00000000001c7947 */ /* 0x000fec0003800000 */
.L_x_83:
[----:B------:R-:W-:Y:S01]  /*2bc0*/  LOP3.LUT R11, R11, 0x80000, RZ, 0xfc, !PT ;  /* 0x000800000b0b7812 */ /* 0x000fe200078efcff */
[----:B------:R-:W-:-:S04]  /*2bd0*/  IMAD.MOV.U32 R38, RZ, RZ, R10 ;  /* 0x000000ffff267224 */ /* 0x000fc800078e000a */
[----:B------:R-:W-:Y:S01]  /*2be0*/  IMAD.MOV.U32 R39, RZ, RZ, R11 ;  /* 0x000000ffff277224 */ /* 0x000fe200078e000b */
[----:B------:R-:W-:Y:S06]  /*2bf0*/  BRA `(.L_x_81) ;  /* 0x00000000000c7947 */ /* 0x000fec0003800000 */
.L_x_82:
[----:B------:R-:W-:Y:S02]  /*2c00*/  LOP3.LUT R10, R43, 0x80000, RZ, 0xfc, !PT ;  /* 0x000800002b0a7812 */ /* 0x000fe400078efcff */
[----:B------:R-:W-:-:S03]  /*2c10*/  MOV R38, R42 ;  /* 0x0000002a00267202 */ /* 0x000fc60000000f00 */
[----:B------:R-:W-:-:S07]  /*2c20*/  IMAD.MOV.U32 R39, RZ, RZ, R10 ;  /* 0x000000ffff277224 */ /* 0x000fce00078e000a */
.L_x_81:
[----:B------:R-:W-:Y:S05]  /*2c30*/  BSYNC.RECONVERGENT B2 ;  /* 0x0000000000027941 */ /* 0x000fea0003800200 */
.L_x_79:
[----:B------:R-:W-:Y:S01]  /*2c40*/  IMAD.MOV.U32 R33, RZ, RZ, 0x0 ;  /* 0x00000000ff217424 */ /* 0x000fe200078e00ff */
[----:B------:R-:W-:Y:S01]  /*2c50*/  MOV R11, R39 ;  /* 0x00000027000b7202 */ /* 0x000fe20000000f00 */
[----:B------:R-:W-:Y:S02]  /*2c60*/  IMAD.MOV.U32 R10, RZ, RZ, R38 ;  /* 0x000000ffff0a7224 */ /* 0x000fe400078e0026 */
[----:B------:R-:W-:Y:S05]  /*2c70*/  RET.REL.NODEC R32 `(_Z9DeriveAccP4Body) ;  /* 0xffffffd020e07950 */ /* 0x000fea0003c3ffff */
        .weak           $__internal_4_$__cuda_sm20_dsqrt_rn_f64_mediumpath_v1
        .type           $__internal_4_$__cuda_sm20_dsqrt_rn_f64_mediumpath_v1,@function
        .size           $__internal_4_$__cuda_sm20_dsqrt_rn_f64_mediumpath_v1,(.L_x_95 - $__internal_4_$__cuda_sm20_dsqrt_rn_f64_mediumpath_v1)
$__internal_4_$__cuda_sm20_dsqrt_rn_f64_mediumpath_v1:
[----:B------:R-:W-:Y:S01]  /*2c80*/  ISETP.GE.U32.AND P0, PT, R10, -0x3400000, PT ;  /* 0xfcc000000a00780c */ /* 0x000fe20003f06070 */
[----:B------:R-:W-:Y:S01]  /*2c90*/  BSSY.RECONVERGENT B3, `(.L_x_84) ;  /* 0x0000024000037945 */ /* 0x000fe20003800200 */
[----:B------:R-:W-:-:S11]  /*2ca0*/  IMAD.MOV.U32 R10, RZ, RZ, R34 ;  /* 0x000000ffff0a7224 */ /* 0x000fd600078e0022 */
[----:B------:R-:W-:Y:S05]  /*2cb0*/  @!P0 BRA `(.L_x_85) ;  /* 0x0000000000208947 */ /* 0x000fea0003800000 */
[----:B------:R-:W-:-:S10]  /*2cc0*/  DFMA.RM R12, R12, R30, R32 ;  /* 0x0000001e0c0c722b */ /* 0x000fd40000004020 */
[----:B------:R-:W-:-:S04]  /*2cd0*/  IADD3 R30, P0, PT, R12, 0x1, RZ ;  /* 0x000000010c1e7810 */ /* 0x000fc80007f1e0ff */
[----:B------:R-:W-:-:S06]  /*2ce0*/  IADD3.X R31, PT, PT, RZ, R13, RZ, P0, !PT ;  /* 0x0000000dff1f7210 */ /* 0x000fcc00007fe4ff */
[----:B------:R-:W-:-:S08]  /*2cf0*/  DFMA.RP R10, -R12, R30, R10 ;  /* 0x0000001e0c0a722b */ /* 0x000fd0000000810a */
[----:B------:R-:W-:-:S06]  /*2d00*/  DSETP.GT.AND P0, PT, R10, RZ, PT ;  /* 0x000000ff0a00722a */ /* 0x000fcc0003f04000 */
[----:B------:R-:W-:Y:S02]  /*2d10*/  FSEL R12, R30, R12, P0 ;  /* 0x0000000c1e0c7208 */ /* 0x000fe40000000000 */
[----:B------:R-:W-:Y:S01]  /*2d20*/  FSEL R13, R31, R13, P0 ;  /* 0x0000000d1f0d7208 */ /* 0x000fe20000000000 */
[----:B------:R-:W-:Y:S06]  /*2d30*/  BRA `(.L_x_86) ;  /* 0x0000000000647947 */ /* 0x000fec0003800000 */
.L_x_85:
[----:B------:R-:W-:-:S14]  /*2d40*/  DSETP.NE.AND P0, PT, R10, RZ, PT ;  /* 0x000000ff0a00722a */ /* 0x000fdc0003f05000 */
[----:B------:R-:W-:Y:S05]  /*2d50*/  @!P0 BRA `(.L_x_87) ;  /* 0x0000000000588947 */ /* 0x000fea0003800000 */
[----:B------:R-:W-:-:S13]  /*2d60*/  ISETP.GE.AND P0, PT, R11, RZ, PT ;  /* 0x000000ff0b00720c */ /* 0x000fda0003f06270 */
[----:B------:R-:W-:Y:S02]  /*2d70*/  @!P0 IMAD.MOV.U32 R12, RZ, RZ, 0x0 ;  /* 0x00000000ff0c8424 */ /* 0x000fe400078e00ff */
[----:B------:R-:W-:Y:S01]  /*2d80*/  @!P0 IMAD.MOV.U32 R13, RZ, RZ, -0x80000 ;  /* 0xfff80000ff0d8424 */ /* 0x000fe200078e00ff */
[----:B------:R-:W-:Y:S06]  /*2d90*/  @!P0 BRA `(.L_x_86) ;  /* 0x00000000004c8947 */ /* 0x000fec0003800000 */
[----:B------:R-:W-:-:S13]  /*2da0*/  ISETP.GT.AND P0, PT, R11, 0x7fefffff, PT ;  /* 0x7fefffff0b00780c */ /* 0x000fda0003f04270 */
[----:B------:R-:W-:Y:S05]  /*2db0*/  @P0 BRA `(.L_x_87) ;  /* 0x0000000000400947 */ /* 0x000fea0003800000 */
[----:B------:R-:W-:Y:S01]  /*2dc0*/  DMUL R10, R10, 8.11296384146066816958e+31 ;  /* 0x469000000a0a7828 */ /* 0x000fe20000000000 */
[----:B------:R-:W-:Y:S01]  /*2dd0*/  MOV R12, RZ ;  /* 0x000000ff000c7202 */ /* 0x000fe20000000f00 */
[----:B------:R-:W-:Y:S02]  /*2de0*/  IMAD.MOV.U32 R32, RZ, RZ, 0x0 ;  /* 0x00000000ff207424 */ /* 0x000fe400078e00ff */
[----:B------:R-:W-:Y:S02]  /*2df0*/  IMAD.MOV.U32 R33, RZ, RZ, 0x3fd80000 ;  /* 0x3fd80000ff217424 */ /* 0x000fe400078e00ff */
[----:B------:R-:W0:Y:S02]  /*2e00*/  MUFU.RSQ64H R13, R11 ;  /* 0x0000000b000d7308 */ /* 0x000e240000001c00 */
[----:B0-----:R-:W-:-:S08]  /*2e10*/  DMUL R30, R12, R12 ;  /* 0x0000000c0c1e7228 */ /* 0x001fd00000000000 */
[----:B------:R-:W-:-:S08]  /*2e20*/  DFMA R30, R10, -R30, 1 ;  /* 0x3ff000000a1e742b */ /* 0x000fd0000000081e */
[----:B------:R-:W-:Y:S02]  /*2e30*/  DFMA R32, R30, R32, 0.5 ;  /* 0x3fe000001e20742b */ /* 0x000fe40000000020 */
[----:B------:R-:W-:-:S08]  /*2e40*/  DMUL R30, R12, R30 ;  /* 0x0000001e0c1e7228 */ /* 0x000fd00000000000 */
[----:B------:R-:W-:-:S08]  /*2e50*/  DFMA R30, R32, R30, R12 ;  /* 0x0000001e201e722b */ /* 0x000fd0000000000c */
[----:B------:R-:W-:Y:S02]  /*2e60*/  DMUL R12, R10, R30 ;  /* 0x0000001e0a0c7228 */ /* 0x000fe40000000000 */
[----:B------:R-:W-:-:S06]  /*2e70*/  IADD3 R31, PT, PT, R31, -0x100000, RZ ;  /* 0xfff000001f1f7810 */ /* 0x000fcc0007ffe0ff */
[----:B------:R-:W-:-:S08]  /*2e80*/  DFMA R32, R12, -R12, R10 ;  /* 0x8000000c0c20722b */ /* 0x000fd0000000000a */
[----:B------:R-:W-:-:S10]  /*2e90*/  DFMA R12, R30, R32, R12 ;  /* 0x000000201e0c722b */ /* 0x000fd4000000000c */
[----:B------:R-:W-:Y:S01]  /*2ea0*/  VIADD R13, R13, 0xfcb00000 ;  /* 0xfcb000000d0d7836 */ /* 0x000fe20000000000 */
[----:B------:R-:W-:Y:S06]  /*2eb0*/  BRA `(.L_x_86) ;  /* 0x0000000000047947 */ /* 0x000fec0003800000 */
.L_x_87:
[----:B------:R-:W-:-:S11]  /*2ec0*/  DADD R12, R10, R10 ;  /* 0x000000000a0c7229 */ /* 0x000fd6000000000a */
.L_x_86:
[----:B------:R-:W-:Y:S05]  /*2ed0*/  BSYNC.RECONVERGENT B3 ;  /* 0x0000000000037941 */ /* 0x000fea0003800200 */
.L_x_84:
[----:B------:R-:W-:Y:S01]  /*2ee0*/  IMAD.MOV.U32 R9, RZ, RZ, 0x0 ;  /* 0x00000000ff097424 */ /* 0x000fe200078e00ff */
[----:B------:R-:W-:Y:S01]  /*2ef0*/  MOV R37, R13 ;  /* 0x0000000d00257202 */ /* 0x000fe20000000f00 */
[----:B------:R-:W-:Y:S02]  /*2f00*/  IMAD.MOV.U32 R36, RZ, RZ, R12 ;  /* 0x000000ffff247224 */ /* 0x000fe400078e000c */
[----:B------:R-:W-:Y:S05]  /*2f10*/  RET.REL.NODEC R8 `(_Z9DeriveAccP4Body) ;  /* 0xffffffd008387950 */ /* 0x000fea0003c3ffff */
.L_x_88:
        /* <DEDUP_REMOVED lines=14> */
.L_x_95:


//--------------------- .text._Z18UpdateVelocityHalfP4Body --------------------------
	.section	.text._Z18UpdateVelocityHalfP4Body,"ax",@progbits
	.align	128
        .global         _Z18UpdateVelocityHalfP4Body
        .type           _Z18UpdateVelocityHalfP4Body,@function
        .size           _Z18UpdateVelocityHalfP4Body,(.L_x_99 - _Z18UpdateVelocityHalfP4Body)
        .other          _Z18UpdateVelocityHalfP4Body,@"STO_CUDA_ENTRY STV_DEFAULT"
_Z18UpdateVelocityHalfP4Body:
.text._Z18UpdateVelocityHalfP4Body:
        /* <DEDUP_REMOVED lines=11> */
[----:B------:R-:W2:Y:S04]  /*00b0*/  LDG.E.64 R10, desc[UR4][R2.64+0x18] ;  /* 0x00001804020a7981 */ /* 0x000ea8000c1e1b00 */
[----:B------:R-:W3:Y:S04]  /*00c0*/  LDG.E.64 R6, desc[UR4][R2.64+0x38] ;  /* 0x0000380402067981 */ /* 0x000ee8000c1e1b00 */
[----:B------:R-:W3:Y:S04]  /*00d0*/  LDG.E.64 R12, desc[UR4][R2.64+0x20] ;  /* 0x00002004020c7981 */ /* 0x000ee8000c1e1b00 */
[----:B------:R-:W4:Y:S04]  /*00e0*/  LDG.E.64 R8, desc[UR4][R2.64+0x40] ;  /* 0x0000400402087981 */ /* 0x000f28000c1e1b00 */
[----:B------:R-:W4:Y:S01]  /*00f0*/  LDG.E.64 R14, desc[UR4][R2.64+0x28] ;  /* 0x00002804020e7981 */ /* 0x000f22000c1e1b00 */
[----:B--2---:R-:W-:-:S07]  /*0100*/  DFMA R4, R4, 0.5, R10 ;  /* 0x3fe000000404782b */ /* 0x004fce000000000a */
[----:B------:R-:W-:Y:S01]  /*0110*/  STG.E.64 desc[UR4][R2.64+0x18], R4 ;  /* 0x0000180402007986 */ /* 0x000fe2000c101b04 */
[----:B---3--:R-:W-:-:S07]  /*0120*/  DFMA R6, R6, 0.5, R12 ;  /* 0x3fe000000606782b */ /* 0x008fce000000000c */
[----:B------:R-:W-:Y:S01]  /*0130*/  STG.E.64 desc[UR4][R2.64+0x20], R6 ;  /* 0x0000200602007986 */ /* 0x000fe2000c101b04 */
[----:B----4-:R-:W-:-:S07]  /*0140*/  DFMA R8, R8, 0.5, R14 ;  /* 0x3fe000000808782b */ /* 0x010fce000000000e */
[----:B------:R-:W-:Y:S01]  /*0150*/  STG.E.64 desc[UR4][R2.64+0x28], R8 ;  /* 0x0000280802007986 */ /* 0x000fe2000c101b04 */
[----:B------:R-:W-:Y:S05]  /*0160*/  EXIT ;  /* 0x000000000000794d */ /* 0x000fea0003800000 */
.L_x_89:
        /* <DEDUP_REMOVED lines=9> */
.L_x_99:


//--------------------- .text._Z14UpdatePositionP4Body --------------------------
	.section	.text._Z14UpdatePositionP4Body,"ax",@progbits
	.align	128
        .global         _Z14UpdatePositionP4Body
        .type           _Z14UpdatePositionP4Body,@function
        .size           _Z14UpdatePositionP4Body,(.L_x_100 - _Z14UpdatePositionP4Body)
        .other          _Z14UpdatePositionP4Body,@"STO_CUDA_ENTRY STV_DEFAULT"
_Z14UpdatePositionP4Body:
.text._Z14UpdatePositionP4Body:
        /* <DEDUP_REMOVED lines=16> */
[----:B--2---:R-:W-:-:S07]  /*0100*/  DADD R4, R4, R10 ;  /* 0x0000000004047229 */ /* 0x004fce000000000a */
[----:B------:R-:W-:Y:S01]  /*0110*/  STG.E.64 desc[UR4][R2.64], R4 ;  /* 0x0000000402007986 */ /* 0x000fe2000c101b04 */
[----:B---3--:R-:W-:-:S07]  /*0120*/  DADD R6, R6, R12 ;  /* 0x0000000006067229 */ /* 0x008fce000000000c */
[----:B------:R-:W-:Y:S01]  /*0130*/  STG.E.64 desc[UR4][R2.64+0x8], R6 ;  /* 0x0000080602007986 */ /* 0x000fe2000c101b04 */
[----:B----4-:R-:W-:-:S07]  /*0140*/  DADD R8, R8, R14 ;  /* 0x0000000008087229 */ /* 0x010fce000000000e */
[----:B------:R-:W-:Y:S01]  /*0150*/  STG.E.64 desc[UR4][R2.64+0x10], R8 ;  /* 0x0000100802007986 */ /* 0x000fe2000c101b04 */
[----:B------:R-:W-:Y:S05]  /*0160*/  EXIT ;  /* 0x000000000000794d */ /* 0x000fea0003800000 */
.L_x_90:
        /* <DEDUP_REMOVED lines=9> */
.L_x_100:


//--------------------- .nv.global.init           --------------------------
	.section	.nv.global.init,"aw",@progbits
	.align	8
.nv.global.init:
	.type		kDeltaT,@object
	.size		kDeltaT,(kGravitationalConstant - kDeltaT)
kDeltaT:
        /*0000*/ 	.byte	0x00, 0x00, 0x00, 0x00, 0x00, 0x00, 0xf0, 0x3f
	.type		kGravitationalConstant,@object
	.size		kGravitationalConstant,(.L_1 - kGravitationalConstant)
kGravitationalConstant:
        /*0008*/ 	.byte	0xcc, 0x8a, 0xed, 0xff, 0x9e, 0x58, 0xd2, 0x3d
.L_1:


//--------------------- .nv.shared.reserved.0     --------------------------
	.section	.nv.shared.reserved.0,"aw",@nobits
	.weak		__nv_reservedSMEM_offset_0_alias
	.size		__nv_reservedSMEM_offset_0_alias, 0, 64
	.other		__nv_reservedSMEM_offset_0_alias,@"STO_CUDA_RESERVED_SHARED STV_DEFAULT"
__nv_reservedSMEM_offset_0_alias:
	.zero		0
	.zero		64


//--------------------- .nv.global                --------------------------
	.section	.nv.global,"aw",@nobits
	.align	8
.nv.global:
	.type		kEpsilon,@object
	.size		kEpsilon,(.L_2 - kEpsilon)
kEpsilon:
	.zero		8
.L_2:


//--------------------- .nv.constant0._Z16CalculateKineticP4Body --------------------------
	.section	.nv.constant0._Z16CalculateKineticP4Body,"a",@progbits
	.sectionflags	@""
	.align	4
.nv.constant0._Z16CalculateKineticP4Body:
	.zero		904


//--------------------- .nv.constant0._Z18CalculatePotentialP4Body --------------------------
	.section	.nv.constant0._Z18CalculatePotentialP4Body,"a",@progbits
	.sectionflags	@""
	.align	4
.nv.constant0._Z18CalculatePotentialP4Body:
	.zero		904


//--------------------- .nv.constant0._Z9DeriveAccP4Body --------------------------
	.section	.nv.constant0._Z9DeriveAccP4Body,"a",@progbits
	.sectionflags	@""
	.align	4
.nv.constant0._Z9DeriveAccP4Body:
	.zero		904


//--------------------- .nv.constant0._Z18UpdateVelocityHalfP4Body --------------------------
	.section	.nv.constant0._Z18UpdateVelocityHalfP4Body,"a",@progbits
	.sectionflags	@""
	.align	4
.nv.constant0._Z18UpdateVelocityHalfP4Body:
	.zero		904


//--------------------- .nv.constant0._Z14UpdatePositionP4Body --------------------------
	.section	.nv.constant0._Z14UpdatePositionP4Body,"a",@progbits
	.sectionflags	@""
	.align	4
.nv.constant0._Z14UpdatePositionP4Body:
	.zero		904


//--------------------- SYMBOLS --------------------------

	.type		.nv.reservedSmem.offset0,@object
	.size		.nv.reservedSmem.offset0,0x4
